//
// Generated by NVIDIA NVVM Compiler
//
// Compiler Build ID: CL-36424714
// Cuda compilation tools, release 13.0, V13.0.88
// Based on NVVM 20.0.0
//

.version 9.0
.target sm_100
.address_size 64

	// .globl	_Z19compute_transitionsPiS_Pfiii
.global .align 4 .b8 precalc_xorwow_matrix[102400];
.global .align 4 .b8 precalc_xorwow_offset_matrix[102400];
.global .align 4 .b8 mrg32k3aM1[2304];
.global .align 4 .b8 mrg32k3aM2[2304];
.global .align 4 .b8 mrg32k3aM1SubSeq[2016];
.global .align 4 .b8 mrg32k3aM2SubSeq[2016];
.global .align 4 .b8 mrg32k3aM1Seq[2304];
.global .align 4 .b8 mrg32k3aM2Seq[2304];
.const .align 8 .b8 __cr_lgamma_table[72];
// _ZZ19compute_transitionsPiS_PfiiiE14s_current_grid has been demoted
// _ZZ19compute_transitionsPiS_PfiiiE11s_next_grid has been demoted

.visible .entry _Z19compute_transitionsPiS_Pfiii(
	.param .u64 .ptr .align 1 _Z19compute_transitionsPiS_Pfiii_param_0,
	.param .u64 .ptr .align 1 _Z19compute_transitionsPiS_Pfiii_param_1,
	.param .u64 .ptr .align 1 _Z19compute_transitionsPiS_Pfiii_param_2,
	.param .u32 _Z19compute_transitionsPiS_Pfiii_param_3,
	.param .u32 _Z19compute_transitionsPiS_Pfiii_param_4,
	.param .u32 _Z19compute_transitionsPiS_Pfiii_param_5
)
{
	.local .align 8 .b8 	__local_depot0[48];
	.reg .b64 	%SP;
	.reg .b64 	%SPL;
	.reg .pred 	%p<94>;
	.reg .b32 	%r<1378>;
	.reg .b32 	%f<161>;
	.reg .b64 	%rd<37>;
	// demoted variable
	.shared .align 4 .b8 _ZZ19compute_transitionsPiS_PfiiiE14s_current_grid[3600];
	// demoted variable
	.shared .align 4 .b8 _ZZ19compute_transitionsPiS_PfiiiE11s_next_grid[3600];
	mov.u64 	%SPL, __local_depot0;
	ld.param.u64 	%rd11, [_Z19compute_transitionsPiS_Pfiii_param_0];
	ld.param.u64 	%rd12, [_Z19compute_transitionsPiS_Pfiii_param_1];
	ld.param.u64 	%rd13, [_Z19compute_transitionsPiS_Pfiii_param_2];
	ld.param.u32 	%r594, [_Z19compute_transitionsPiS_Pfiii_param_3];
	ld.param.u32 	%r595, [_Z19compute_transitionsPiS_Pfiii_param_4];
	cvta.to.global.u64 	%rd1, %rd13;
	add.u64 	%rd2, %SPL, 0;
	mov.u32 	%r1, %ctaid.x;
	mov.u32 	%r2, %tid.x;
	mov.u32 	%r597, %ctaid.y;
	mov.u32 	%r598, %ntid.x;
	mad.lo.s32 	%r599, %r597, %r598, %r2;
	setp.ge.s32 	%p3, %r1, %r594;
	setp.ge.s32 	%p4, %r599, %r595;
	or.pred  	%p5, %p3, %p4;
	@%p5 bra 	$L__BB0_132;
	setp.gt.u32 	%p6, %r2, 899;
	@%p6 bra 	$L__BB0_4;
	mad.lo.s32 	%r4, %r1, 900, %r2;
	mul.wide.u32 	%rd15, %r4, 4;
	add.s64 	%rd16, %rd1, %rd15;
	ld.global.f32 	%f21, [%rd16];
	shl.b32 	%r600, %r2, 2;
	mov.u32 	%r601, _ZZ19compute_transitionsPiS_PfiiiE14s_current_grid;
	add.s32 	%r602, %r601, %r600;
	st.shared.f32 	[%r602], %f21;
	add.s32 	%r603, %r594, -1;
	setp.ge.u32 	%p7, %r1, %r603;
	@%p7 bra 	$L__BB0_4;
	add.s32 	%r604, %r4, 900;
	mul.wide.u32 	%rd17, %r604, 4;
	add.s64 	%rd18, %rd1, %rd17;
	ld.global.f32 	%f22, [%rd18];
	mov.u32 	%r606, _ZZ19compute_transitionsPiS_PfiiiE11s_next_grid;
	add.s32 	%r607, %r606, %r600;
	st.shared.f32 	[%r607], %f22;
$L__BB0_4:
	bar.sync 	0;
	mov.b32 	%r1078, 1593684748;
	mov.b32 	%r613, 832094735;
	st.local.v2.u32 	[%rd2], {%r613, %r1078};
	mov.b32 	%r1076, -123459836;
	mov.b32 	%r1077, 1111207954;
	st.local.v2.u32 	[%rd2+8], {%r1077, %r1076};
	mov.b32 	%r1074, 1476011280;
	mov.b32 	%r1075, -589760388;
	st.local.v2.u32 	[%rd2+16], {%r1075, %r1074};
	setp.eq.s32 	%p8, %r599, 0;
	@%p8 bra 	$L__BB0_119;
	cvt.u64.u32 	%rd36, %r599;
	mov.b32 	%r1061, 0;
	mov.b32 	%r1078, 1593684748;
	mov.b32 	%r1077, 1111207954;
	mov.b32 	%r1076, -123459836;
	mov.b32 	%r1075, -589760388;
	mov.b32 	%r1074, 1476011280;
	mov.u64 	%rd20, precalc_xorwow_matrix;
$L__BB0_6:
	mov.u64 	%rd4, %rd36;
	and.b64  	%rd5, %rd4, 3;
	setp.eq.s64 	%p9, %rd5, 0;
	@%p9 bra 	$L__BB0_118;
	mul.wide.u32 	%rd19, %r1061, 3200;
	add.s64 	%rd6, %rd20, %rd19;
	mov.b32 	%r1074, 0;
	mov.u32 	%r1075, %r1074;
	mov.u32 	%r1076, %r1074;
	mov.u32 	%r1077, %r1074;
	mov.u32 	%r1078, %r1074;
	mov.u32 	%r1067, %r1074;
$L__BB0_8:
	mul.wide.u32 	%rd21, %r1067, 4;
	add.s64 	%rd22, %rd2, %rd21;
	ld.local.u32 	%r17, [%rd22+4];
	shl.b32 	%r18, %r1067, 5;
	mov.b32 	%r1073, 0;
$L__BB0_9:
	.pragma "nounroll";
	shr.u32 	%r622, %r17, %r1073;
	and.b32  	%r623, %r622, 1;
	setp.eq.b32 	%p10, %r623, 1;
	not.pred 	%p11, %p10;
	add.s32 	%r624, %r18, %r1073;
	mul.lo.s32 	%r625, %r624, 5;
	mul.wide.u32 	%rd23, %r625, 4;
	add.s64 	%rd7, %rd6, %rd23;
	@%p11 bra 	$L__BB0_11;
	ld.global.u32 	%r626, [%rd7];
	xor.b32  	%r1078, %r1078, %r626;
	ld.global.u32 	%r627, [%rd7+4];
	xor.b32  	%r1077, %r1077, %r627;
	ld.global.u32 	%r628, [%rd7+8];
	xor.b32  	%r1076, %r1076, %r628;
	ld.global.u32 	%r629, [%rd7+12];
	xor.b32  	%r1075, %r1075, %r629;
	ld.global.u32 	%r630, [%rd7+16];
	xor.b32  	%r1074, %r1074, %r630;
$L__BB0_11:
	and.b32  	%r632, %r622, 2;
	setp.eq.s32 	%p12, %r632, 0;
	@%p12 bra 	$L__BB0_13;
	ld.global.u32 	%r633, [%rd7+20];
	xor.b32  	%r1078, %r1078, %r633;
	ld.global.u32 	%r634, [%rd7+24];
	xor.b32  	%r1077, %r1077, %r634;
	ld.global.u32 	%r635, [%rd7+28];
	xor.b32  	%r1076, %r1076, %r635;
	ld.global.u32 	%r636, [%rd7+32];
	xor.b32  	%r1075, %r1075, %r636;
	ld.global.u32 	%r637, [%rd7+36];
	xor.b32  	%r1074, %r1074, %r637;
$L__BB0_13:
	and.b32  	%r639, %r622, 4;
	setp.eq.s32 	%p13, %r639, 0;
	@%p13 bra 	$L__BB0_15;
	ld.global.u32 	%r640, [%rd7+40];
	xor.b32  	%r1078, %r1078, %r640;
	ld.global.u32 	%r641, [%rd7+44];
	xor.b32  	%r1077, %r1077, %r641;
	ld.global.u32 	%r642, [%rd7+48];
	xor.b32  	%r1076, %r1076, %r642;
	ld.global.u32 	%r643, [%rd7+52];
	xor.b32  	%r1075, %r1075, %r643;
	ld.global.u32 	%r644, [%rd7+56];
	xor.b32  	%r1074, %r1074, %r644;
$L__BB0_15:
	and.b32  	%r646, %r622, 8;
	setp.eq.s32 	%p14, %r646, 0;
	@%p14 bra 	$L__BB0_17;
	ld.global.u32 	%r647, [%rd7+60];
	xor.b32  	%r1078, %r1078, %r647;
	ld.global.u32 	%r648, [%rd7+64];
	xor.b32  	%r1077, %r1077, %r648;
	ld.global.u32 	%r649, [%rd7+68];
	xor.b32  	%r1076, %r1076, %r649;
	ld.global.u32 	%r650, [%rd7+72];
	xor.b32  	%r1075, %r1075, %r650;
	ld.global.u32 	%r651, [%rd7+76];
	xor.b32  	%r1074, %r1074, %r651;
$L__BB0_17:
	and.b32  	%r653, %r622, 16;
	setp.eq.s32 	%p15, %r653, 0;
	@%p15 bra 	$L__BB0_19;
	ld.global.u32 	%r654, [%rd7+80];
	xor.b32  	%r1078, %r1078, %r654;
	ld.global.u32 	%r655, [%rd7+84];
	xor.b32  	%r1077, %r1077, %r655;
	ld.global.u32 	%r656, [%rd7+88];
	xor.b32  	%r1076, %r1076, %r656;
	ld.global.u32 	%r657, [%rd7+92];
	xor.b32  	%r1075, %r1075, %r657;
	ld.global.u32 	%r658, [%rd7+96];
	xor.b32  	%r1074, %r1074, %r658;
$L__BB0_19:
	and.b32  	%r660, %r622, 32;
	setp.eq.s32 	%p16, %r660, 0;
	@%p16 bra 	$L__BB0_21;
	ld.global.u32 	%r661, [%rd7+100];
	xor.b32  	%r1078, %r1078, %r661;
	ld.global.u32 	%r662, [%rd7+104];
	xor.b32  	%r1077, %r1077, %r662;
	ld.global.u32 	%r663, [%rd7+108];
	xor.b32  	%r1076, %r1076, %r663;
	ld.global.u32 	%r664, [%rd7+112];
	xor.b32  	%r1075, %r1075, %r664;
	ld.global.u32 	%r665, [%rd7+116];
	xor.b32  	%r1074, %r1074, %r665;
$L__BB0_21:
	and.b32  	%r667, %r622, 64;
	setp.eq.s32 	%p17, %r667, 0;
	@%p17 bra 	$L__BB0_23;
	ld.global.u32 	%r668, [%rd7+120];
	xor.b32  	%r1078, %r1078, %r668;
	ld.global.u32 	%r669, [%rd7+124];
	xor.b32  	%r1077, %r1077, %r669;
	ld.global.u32 	%r670, [%rd7+128];
	xor.b32  	%r1076, %r1076, %r670;
	ld.global.u32 	%r671, [%rd7+132];
	xor.b32  	%r1075, %r1075, %r671;
	ld.global.u32 	%r672, [%rd7+136];
	xor.b32  	%r1074, %r1074, %r672;
$L__BB0_23:
	and.b32  	%r674, %r622, 128;
	setp.eq.s32 	%p18, %r674, 0;
	@%p18 bra 	$L__BB0_25;
	ld.global.u32 	%r675, [%rd7+140];
	xor.b32  	%r1078, %r1078, %r675;
	ld.global.u32 	%r676, [%rd7+144];
	xor.b32  	%r1077, %r1077, %r676;
	ld.global.u32 	%r677, [%rd7+148];
	xor.b32  	%r1076, %r1076, %r677;
	ld.global.u32 	%r678, [%rd7+152];
	xor.b32  	%r1075, %r1075, %r678;
	ld.global.u32 	%r679, [%rd7+156];
	xor.b32  	%r1074, %r1074, %r679;
$L__BB0_25:
	and.b32  	%r681, %r622, 256;
	setp.eq.s32 	%p19, %r681, 0;
	@%p19 bra 	$L__BB0_27;
	ld.global.u32 	%r682, [%rd7+160];
	xor.b32  	%r1078, %r1078, %r682;
	ld.global.u32 	%r683, [%rd7+164];
	xor.b32  	%r1077, %r1077, %r683;
	ld.global.u32 	%r684, [%rd7+168];
	xor.b32  	%r1076, %r1076, %r684;
	ld.global.u32 	%r685, [%rd7+172];
	xor.b32  	%r1075, %r1075, %r685;
	ld.global.u32 	%r686, [%rd7+176];
	xor.b32  	%r1074, %r1074, %r686;
$L__BB0_27:
	and.b32  	%r688, %r622, 512;
	setp.eq.s32 	%p20, %r688, 0;
	@%p20 bra 	$L__BB0_29;
	ld.global.u32 	%r689, [%rd7+180];
	xor.b32  	%r1078, %r1078, %r689;
	ld.global.u32 	%r690, [%rd7+184];
	xor.b32  	%r1077, %r1077, %r690;
	ld.global.u32 	%r691, [%rd7+188];
	xor.b32  	%r1076, %r1076, %r691;
	ld.global.u32 	%r692, [%rd7+192];
	xor.b32  	%r1075, %r1075, %r692;
	ld.global.u32 	%r693, [%rd7+196];
	xor.b32  	%r1074, %r1074, %r693;
$L__BB0_29:
	and.b32  	%r695, %r622, 1024;
	setp.eq.s32 	%p21, %r695, 0;
	@%p21 bra 	$L__BB0_31;
	ld.global.u32 	%r696, [%rd7+200];
	xor.b32  	%r1078, %r1078, %r696;
	ld.global.u32 	%r697, [%rd7+204];
	xor.b32  	%r1077, %r1077, %r697;
	ld.global.u32 	%r698, [%rd7+208];
	xor.b32  	%r1076, %r1076, %r698;
	ld.global.u32 	%r699, [%rd7+212];
	xor.b32  	%r1075, %r1075, %r699;
	ld.global.u32 	%r700, [%rd7+216];
	xor.b32  	%r1074, %r1074, %r700;
$L__BB0_31:
	and.b32  	%r702, %r622, 2048;
	setp.eq.s32 	%p22, %r702, 0;
	@%p22 bra 	$L__BB0_33;
	ld.global.u32 	%r703, [%rd7+220];
	xor.b32  	%r1078, %r1078, %r703;
	ld.global.u32 	%r704, [%rd7+224];
	xor.b32  	%r1077, %r1077, %r704;
	ld.global.u32 	%r705, [%rd7+228];
	xor.b32  	%r1076, %r1076, %r705;
	ld.global.u32 	%r706, [%rd7+232];
	xor.b32  	%r1075, %r1075, %r706;
	ld.global.u32 	%r707, [%rd7+236];
	xor.b32  	%r1074, %r1074, %r707;
$L__BB0_33:
	and.b32  	%r709, %r622, 4096;
	setp.eq.s32 	%p23, %r709, 0;
	@%p23 bra 	$L__BB0_35;
	ld.global.u32 	%r710, [%rd7+240];
	xor.b32  	%r1078, %r1078, %r710;
	ld.global.u32 	%r711, [%rd7+244];
	xor.b32  	%r1077, %r1077, %r711;
	ld.global.u32 	%r712, [%rd7+248];
	xor.b32  	%r1076, %r1076, %r712;
	ld.global.u32 	%r713, [%rd7+252];
	xor.b32  	%r1075, %r1075, %r713;
	ld.global.u32 	%r714, [%rd7+256];
	xor.b32  	%r1074, %r1074, %r714;
$L__BB0_35:
	and.b32  	%r716, %r622, 8192;
	setp.eq.s32 	%p24, %r716, 0;
	@%p24 bra 	$L__BB0_37;
	ld.global.u32 	%r717, [%rd7+260];
	xor.b32  	%r1078, %r1078, %r717;
	ld.global.u32 	%r718, [%rd7+264];
	xor.b32  	%r1077, %r1077, %r718;
	ld.global.u32 	%r719, [%rd7+268];
	xor.b32  	%r1076, %r1076, %r719;
	ld.global.u32 	%r720, [%rd7+272];
	xor.b32  	%r1075, %r1075, %r720;
	ld.global.u32 	%r721, [%rd7+276];
	xor.b32  	%r1074, %r1074, %r721;
$L__BB0_37:
	and.b32  	%r723, %r622, 16384;
	setp.eq.s32 	%p25, %r723, 0;
	@%p25 bra 	$L__BB0_39;
	ld.global.u32 	%r724, [%rd7+280];
	xor.b32  	%r1078, %r1078, %r724;
	ld.global.u32 	%r725, [%rd7+284];
	xor.b32  	%r1077, %r1077, %r725;
	ld.global.u32 	%r726, [%rd7+288];
	xor.b32  	%r1076, %r1076, %r726;
	ld.global.u32 	%r727, [%rd7+292];
	xor.b32  	%r1075, %r1075, %r727;
	ld.global.u32 	%r728, [%rd7+296];
	xor.b32  	%r1074, %r1074, %r728;
$L__BB0_39:
	and.b32  	%r730, %r622, 32768;
	setp.eq.s32 	%p26, %r730, 0;
	@%p26 bra 	$L__BB0_41;
	ld.global.u32 	%r731, [%rd7+300];
	xor.b32  	%r1078, %r1078, %r731;
	ld.global.u32 	%r732, [%rd7+304];
	xor.b32  	%r1077, %r1077, %r732;
	ld.global.u32 	%r733, [%rd7+308];
	xor.b32  	%r1076, %r1076, %r733;
	ld.global.u32 	%r734, [%rd7+312];
	xor.b32  	%r1075, %r1075, %r734;
	ld.global.u32 	%r735, [%rd7+316];
	xor.b32  	%r1074, %r1074, %r735;
$L__BB0_41:
	add.s32 	%r1073, %r1073, 16;
	setp.ne.s32 	%p27, %r1073, 32;
	@%p27 bra 	$L__BB0_9;
	mad.lo.s32 	%r736, %r1067, -31, %r18;
	add.s32 	%r1067, %r736, 1;
	setp.ne.s32 	%p28, %r1067, 5;
	@%p28 bra 	$L__BB0_8;
	st.local.u32 	[%rd2+4], %r1078;
	st.local.v2.u32 	[%rd2+8], {%r1077, %r1076};
	st.local.v2.u32 	[%rd2+16], {%r1075, %r1074};
	setp.eq.s64 	%p29, %rd5, 1;
	@%p29 bra 	$L__BB0_118;
	mov.b32 	%r1074, 0;
	mov.u32 	%r1075, %r1074;
	mov.u32 	%r1076, %r1074;
	mov.u32 	%r1077, %r1074;
	mov.u32 	%r1078, %r1074;
	mov.u32 	%r1159, %r1074;
$L__BB0_45:
	mul.wide.u32 	%rd24, %r1159, 4;
	add.s64 	%rd25, %rd2, %rd24;
	ld.local.u32 	%r193, [%rd25+4];
	shl.b32 	%r194, %r1159, 5;
	mov.b32 	%r1165, 0;
$L__BB0_46:
	.pragma "nounroll";
	shr.u32 	%r739, %r193, %r1165;
	and.b32  	%r740, %r739, 1;
	setp.eq.b32 	%p30, %r740, 1;
	not.pred 	%p31, %p30;
	add.s32 	%r741, %r194, %r1165;
	mul.lo.s32 	%r742, %r741, 5;
	mul.wide.u32 	%rd26, %r742, 4;
	add.s64 	%rd8, %rd6, %rd26;
	@%p31 bra 	$L__BB0_48;
	ld.global.u32 	%r743, [%rd8];
	xor.b32  	%r1078, %r1078, %r743;
	ld.global.u32 	%r744, [%rd8+4];
	xor.b32  	%r1077, %r1077, %r744;
	ld.global.u32 	%r745, [%rd8+8];
	xor.b32  	%r1076, %r1076, %r745;
	ld.global.u32 	%r746, [%rd8+12];
	xor.b32  	%r1075, %r1075, %r746;
	ld.global.u32 	%r747, [%rd8+16];
	xor.b32  	%r1074, %r1074, %r747;
$L__BB0_48:
	and.b32  	%r749, %r739, 2;
	setp.eq.s32 	%p32, %r749, 0;
	@%p32 bra 	$L__BB0_50;
	ld.global.u32 	%r750, [%rd8+20];
	xor.b32  	%r1078, %r1078, %r750;
	ld.global.u32 	%r751, [%rd8+24];
	xor.b32  	%r1077, %r1077, %r751;
	ld.global.u32 	%r752, [%rd8+28];
	xor.b32  	%r1076, %r1076, %r752;
	ld.global.u32 	%r753, [%rd8+32];
	xor.b32  	%r1075, %r1075, %r753;
	ld.global.u32 	%r754, [%rd8+36];
	xor.b32  	%r1074, %r1074, %r754;
$L__BB0_50:
	and.b32  	%r756, %r739, 4;
	setp.eq.s32 	%p33, %r756, 0;
	@%p33 bra 	$L__BB0_52;
	ld.global.u32 	%r757, [%rd8+40];
	xor.b32  	%r1078, %r1078, %r757;
	ld.global.u32 	%r758, [%rd8+44];
	xor.b32  	%r1077, %r1077, %r758;
	ld.global.u32 	%r759, [%rd8+48];
	xor.b32  	%r1076, %r1076, %r759;
	ld.global.u32 	%r760, [%rd8+52];
	xor.b32  	%r1075, %r1075, %r760;
	ld.global.u32 	%r761, [%rd8+56];
	xor.b32  	%r1074, %r1074, %r761;
$L__BB0_52:
	and.b32  	%r763, %r739, 8;
	setp.eq.s32 	%p34, %r763, 0;
	@%p34 bra 	$L__BB0_54;
	ld.global.u32 	%r764, [%rd8+60];
	xor.b32  	%r1078, %r1078, %r764;
	ld.global.u32 	%r765, [%rd8+64];
	xor.b32  	%r1077, %r1077, %r765;
	ld.global.u32 	%r766, [%rd8+68];
	xor.b32  	%r1076, %r1076, %r766;
	ld.global.u32 	%r767, [%rd8+72];
	xor.b32  	%r1075, %r1075, %r767;
	ld.global.u32 	%r768, [%rd8+76];
	xor.b32  	%r1074, %r1074, %r768;
$L__BB0_54:
	and.b32  	%r770, %r739, 16;
	setp.eq.s32 	%p35, %r770, 0;
	@%p35 bra 	$L__BB0_56;
	ld.global.u32 	%r771, [%rd8+80];
	xor.b32  	%r1078, %r1078, %r771;
	ld.global.u32 	%r772, [%rd8+84];
	xor.b32  	%r1077, %r1077, %r772;
	ld.global.u32 	%r773, [%rd8+88];
	xor.b32  	%r1076, %r1076, %r773;
	ld.global.u32 	%r774, [%rd8+92];
	xor.b32  	%r1075, %r1075, %r774;
	ld.global.u32 	%r775, [%rd8+96];
	xor.b32  	%r1074, %r1074, %r775;
$L__BB0_56:
	and.b32  	%r777, %r739, 32;
	setp.eq.s32 	%p36, %r777, 0;
	@%p36 bra 	$L__BB0_58;
	ld.global.u32 	%r778, [%rd8+100];
	xor.b32  	%r1078, %r1078, %r778;
	ld.global.u32 	%r779, [%rd8+104];
	xor.b32  	%r1077, %r1077, %r779;
	ld.global.u32 	%r780, [%rd8+108];
	xor.b32  	%r1076, %r1076, %r780;
	ld.global.u32 	%r781, [%rd8+112];
	xor.b32  	%r1075, %r1075, %r781;
	ld.global.u32 	%r782, [%rd8+116];
	xor.b32  	%r1074, %r1074, %r782;
$L__BB0_58:
	and.b32  	%r784, %r739, 64;
	setp.eq.s32 	%p37, %r784, 0;
	@%p37 bra 	$L__BB0_60;
	ld.global.u32 	%r785, [%rd8+120];
	xor.b32  	%r1078, %r1078, %r785;
	ld.global.u32 	%r786, [%rd8+124];
	xor.b32  	%r1077, %r1077, %r786;
	ld.global.u32 	%r787, [%rd8+128];
	xor.b32  	%r1076, %r1076, %r787;
	ld.global.u32 	%r788, [%rd8+132];
	xor.b32  	%r1075, %r1075, %r788;
	ld.global.u32 	%r789, [%rd8+136];
	xor.b32  	%r1074, %r1074, %r789;
$L__BB0_60:
	and.b32  	%r791, %r739, 128;
	setp.eq.s32 	%p38, %r791, 0;
	@%p38 bra 	$L__BB0_62;
	ld.global.u32 	%r792, [%rd8+140];
	xor.b32  	%r1078, %r1078, %r792;
	ld.global.u32 	%r793, [%rd8+144];
	xor.b32  	%r1077, %r1077, %r793;
	ld.global.u32 	%r794, [%rd8+148];
	xor.b32  	%r1076, %r1076, %r794;
	ld.global.u32 	%r795, [%rd8+152];
	xor.b32  	%r1075, %r1075, %r795;
	ld.global.u32 	%r796, [%rd8+156];
	xor.b32  	%r1074, %r1074, %r796;
$L__BB0_62:
	and.b32  	%r798, %r739, 256;
	setp.eq.s32 	%p39, %r798, 0;
	@%p39 bra 	$L__BB0_64;
	ld.global.u32 	%r799, [%rd8+160];
	xor.b32  	%r1078, %r1078, %r799;
	ld.global.u32 	%r800, [%rd8+164];
	xor.b32  	%r1077, %r1077, %r800;
	ld.global.u32 	%r801, [%rd8+168];
	xor.b32  	%r1076, %r1076, %r801;
	ld.global.u32 	%r802, [%rd8+172];
	xor.b32  	%r1075, %r1075, %r802;
	ld.global.u32 	%r803, [%rd8+176];
	xor.b32  	%r1074, %r1074, %r803;
$L__BB0_64:
	and.b32  	%r805, %r739, 512;
	setp.eq.s32 	%p40, %r805, 0;
	@%p40 bra 	$L__BB0_66;
	ld.global.u32 	%r806, [%rd8+180];
	xor.b32  	%r1078, %r1078, %r806;
	ld.global.u32 	%r807, [%rd8+184];
	xor.b32  	%r1077, %r1077, %r807;
	ld.global.u32 	%r808, [%rd8+188];
	xor.b32  	%r1076, %r1076, %r808;
	ld.global.u32 	%r809, [%rd8+192];
	xor.b32  	%r1075, %r1075, %r809;
	ld.global.u32 	%r810, [%rd8+196];
	xor.b32  	%r1074, %r1074, %r810;
$L__BB0_66:
	and.b32  	%r812, %r739, 1024;
	setp.eq.s32 	%p41, %r812, 0;
	@%p41 bra 	$L__BB0_68;
	ld.global.u32 	%r813, [%rd8+200];
	xor.b32  	%r1078, %r1078, %r813;
	ld.global.u32 	%r814, [%rd8+204];
	xor.b32  	%r1077, %r1077, %r814;
	ld.global.u32 	%r815, [%rd8+208];
	xor.b32  	%r1076, %r1076, %r815;
	ld.global.u32 	%r816, [%rd8+212];
	xor.b32  	%r1075, %r1075, %r816;
	ld.global.u32 	%r817, [%rd8+216];
	xor.b32  	%r1074, %r1074, %r817;
$L__BB0_68:
	and.b32  	%r819, %r739, 2048;
	setp.eq.s32 	%p42, %r819, 0;
	@%p42 bra 	$L__BB0_70;
	ld.global.u32 	%r820, [%rd8+220];
	xor.b32  	%r1078, %r1078, %r820;
	ld.global.u32 	%r821, [%rd8+224];
	xor.b32  	%r1077, %r1077, %r821;
	ld.global.u32 	%r822, [%rd8+228];
	xor.b32  	%r1076, %r1076, %r822;
	ld.global.u32 	%r823, [%rd8+232];
	xor.b32  	%r1075, %r1075, %r823;
	ld.global.u32 	%r824, [%rd8+236];
	xor.b32  	%r1074, %r1074, %r824;
$L__BB0_70:
	and.b32  	%r826, %r739, 4096;
	setp.eq.s32 	%p43, %r826, 0;
	@%p43 bra 	$L__BB0_72;
	ld.global.u32 	%r827, [%rd8+240];
	xor.b32  	%r1078, %r1078, %r827;
	ld.global.u32 	%r828, [%rd8+244];
	xor.b32  	%r1077, %r1077, %r828;
	ld.global.u32 	%r829, [%rd8+248];
	xor.b32  	%r1076, %r1076, %r829;
	ld.global.u32 	%r830, [%rd8+252];
	xor.b32  	%r1075, %r1075, %r830;
	ld.global.u32 	%r831, [%rd8+256];
	xor.b32  	%r1074, %r1074, %r831;
$L__BB0_72:
	and.b32  	%r833, %r739, 8192;
	setp.eq.s32 	%p44, %r833, 0;
	@%p44 bra 	$L__BB0_74;
	ld.global.u32 	%r834, [%rd8+260];
	xor.b32  	%r1078, %r1078, %r834;
	ld.global.u32 	%r835, [%rd8+264];
	xor.b32  	%r1077, %r1077, %r835;
	ld.global.u32 	%r836, [%rd8+268];
	xor.b32  	%r1076, %r1076, %r836;
	ld.global.u32 	%r837, [%rd8+272];
	xor.b32  	%r1075, %r1075, %r837;
	ld.global.u32 	%r838, [%rd8+276];
	xor.b32  	%r1074, %r1074, %r838;
$L__BB0_74:
	and.b32  	%r840, %r739, 16384;
	setp.eq.s32 	%p45, %r840, 0;
	@%p45 bra 	$L__BB0_76;
	ld.global.u32 	%r841, [%rd8+280];
	xor.b32  	%r1078, %r1078, %r841;
	ld.global.u32 	%r842, [%rd8+284];
	xor.b32  	%r1077, %r1077, %r842;
	ld.global.u32 	%r843, [%rd8+288];
	xor.b32  	%r1076, %r1076, %r843;
	ld.global.u32 	%r844, [%rd8+292];
	xor.b32  	%r1075, %r1075, %r844;
	ld.global.u32 	%r845, [%rd8+296];
	xor.b32  	%r1074, %r1074, %r845;
$L__BB0_76:
	and.b32  	%r847, %r739, 32768;
	setp.eq.s32 	%p46, %r847, 0;
	@%p46 bra 	$L__BB0_78;
	ld.global.u32 	%r848, [%rd8+300];
	xor.b32  	%r1078, %r1078, %r848;
	ld.global.u32 	%r849, [%rd8+304];
	xor.b32  	%r1077, %r1077, %r849;
	ld.global.u32 	%r850, [%rd8+308];
	xor.b32  	%r1076, %r1076, %r850;
	ld.global.u32 	%r851, [%rd8+312];
	xor.b32  	%r1075, %r1075, %r851;
	ld.global.u32 	%r852, [%rd8+316];
	xor.b32  	%r1074, %r1074, %r852;
$L__BB0_78:
	add.s32 	%r1165, %r1165, 16;
	setp.ne.s32 	%p47, %r1165, 32;
	@%p47 bra 	$L__BB0_46;
	mad.lo.s32 	%r853, %r1159, -31, %r194;
	add.s32 	%r1159, %r853, 1;
	setp.ne.s32 	%p48, %r1159, 5;
	@%p48 bra 	$L__BB0_45;
	st.local.u32 	[%rd2+4], %r1078;
	st.local.v2.u32 	[%rd2+8], {%r1077, %r1076};
	st.local.v2.u32 	[%rd2+16], {%r1075, %r1074};
	setp.ne.s64 	%p49, %rd5, 3;
	@%p49 bra 	$L__BB0_118;
	mov.b32 	%r1074, 0;
	mov.u32 	%r1075, %r1074;
	mov.u32 	%r1076, %r1074;
	mov.u32 	%r1077, %r1074;
	mov.u32 	%r1078, %r1074;
	mov.u32 	%r1251, %r1074;
$L__BB0_82:
	mul.wide.u32 	%rd27, %r1251, 4;
	add.s64 	%rd28, %rd2, %rd27;
	ld.local.u32 	%r369, [%rd28+4];
	shl.b32 	%r370, %r1251, 5;
	mov.b32 	%r1257, 0;
$L__BB0_83:
	.pragma "nounroll";
	shr.u32 	%r856, %r369, %r1257;
	and.b32  	%r857, %r856, 1;
	setp.eq.b32 	%p50, %r857, 1;
	not.pred 	%p51, %p50;
	add.s32 	%r858, %r370, %r1257;
	mul.lo.s32 	%r859, %r858, 5;
	mul.wide.u32 	%rd29, %r859, 4;
	add.s64 	%rd9, %rd6, %rd29;
	@%p51 bra 	$L__BB0_85;
	ld.global.u32 	%r860, [%rd9];
	xor.b32  	%r1078, %r1078, %r860;
	ld.global.u32 	%r861, [%rd9+4];
	xor.b32  	%r1077, %r1077, %r861;
	ld.global.u32 	%r862, [%rd9+8];
	xor.b32  	%r1076, %r1076, %r862;
	ld.global.u32 	%r863, [%rd9+12];
	xor.b32  	%r1075, %r1075, %r863;
	ld.global.u32 	%r864, [%rd9+16];
	xor.b32  	%r1074, %r1074, %r864;
$L__BB0_85:
	and.b32  	%r866, %r856, 2;
	setp.eq.s32 	%p52, %r866, 0;
	@%p52 bra 	$L__BB0_87;
	ld.global.u32 	%r867, [%rd9+20];
	xor.b32  	%r1078, %r1078, %r867;
	ld.global.u32 	%r868, [%rd9+24];
	xor.b32  	%r1077, %r1077, %r868;
	ld.global.u32 	%r869, [%rd9+28];
	xor.b32  	%r1076, %r1076, %r869;
	ld.global.u32 	%r870, [%rd9+32];
	xor.b32  	%r1075, %r1075, %r870;
	ld.global.u32 	%r871, [%rd9+36];
	xor.b32  	%r1074, %r1074, %r871;
$L__BB0_87:
	and.b32  	%r873, %r856, 4;
	setp.eq.s32 	%p53, %r873, 0;
	@%p53 bra 	$L__BB0_89;
	ld.global.u32 	%r874, [%rd9+40];
	xor.b32  	%r1078, %r1078, %r874;
	ld.global.u32 	%r875, [%rd9+44];
	xor.b32  	%r1077, %r1077, %r875;
	ld.global.u32 	%r876, [%rd9+48];
	xor.b32  	%r1076, %r1076, %r876;
	ld.global.u32 	%r877, [%rd9+52];
	xor.b32  	%r1075, %r1075, %r877;
	ld.global.u32 	%r878, [%rd9+56];
	xor.b32  	%r1074, %r1074, %r878;
$L__BB0_89:
	and.b32  	%r880, %r856, 8;
	setp.eq.s32 	%p54, %r880, 0;
	@%p54 bra 	$L__BB0_91;
	ld.global.u32 	%r881, [%rd9+60];
	xor.b32  	%r1078, %r1078, %r881;
	ld.global.u32 	%r882, [%rd9+64];
	xor.b32  	%r1077, %r1077, %r882;
	ld.global.u32 	%r883, [%rd9+68];
	xor.b32  	%r1076, %r1076, %r883;
	ld.global.u32 	%r884, [%rd9+72];
	xor.b32  	%r1075, %r1075, %r884;
	ld.global.u32 	%r885, [%rd9+76];
	xor.b32  	%r1074, %r1074, %r885;
$L__BB0_91:
	and.b32  	%r887, %r856, 16;
	setp.eq.s32 	%p55, %r887, 0;
	@%p55 bra 	$L__BB0_93;
	ld.global.u32 	%r888, [%rd9+80];
	xor.b32  	%r1078, %r1078, %r888;
	ld.global.u32 	%r889, [%rd9+84];
	xor.b32  	%r1077, %r1077, %r889;
	ld.global.u32 	%r890, [%rd9+88];
	xor.b32  	%r1076, %r1076, %r890;
	ld.global.u32 	%r891, [%rd9+92];
	xor.b32  	%r1075, %r1075, %r891;
	ld.global.u32 	%r892, [%rd9+96];
	xor.b32  	%r1074, %r1074, %r892;
$L__BB0_93:
	and.b32  	%r894, %r856, 32;
	setp.eq.s32 	%p56, %r894, 0;
	@%p56 bra 	$L__BB0_95;
	ld.global.u32 	%r895, [%rd9+100];
	xor.b32  	%r1078, %r1078, %r895;
	ld.global.u32 	%r896, [%rd9+104];
	xor.b32  	%r1077, %r1077, %r896;
	ld.global.u32 	%r897, [%rd9+108];
	xor.b32  	%r1076, %r1076, %r897;
	ld.global.u32 	%r898, [%rd9+112];
	xor.b32  	%r1075, %r1075, %r898;
	ld.global.u32 	%r899, [%rd9+116];
	xor.b32  	%r1074, %r1074, %r899;
$L__BB0_95:
	and.b32  	%r901, %r856, 64;
	setp.eq.s32 	%p57, %r901, 0;
	@%p57 bra 	$L__BB0_97;
	ld.global.u32 	%r902, [%rd9+120];
	xor.b32  	%r1078, %r1078, %r902;
	ld.global.u32 	%r903, [%rd9+124];
	xor.b32  	%r1077, %r1077, %r903;
	ld.global.u32 	%r904, [%rd9+128];
	xor.b32  	%r1076, %r1076, %r904;
	ld.global.u32 	%r905, [%rd9+132];
	xor.b32  	%r1075, %r1075, %r905;
	ld.global.u32 	%r906, [%rd9+136];
	xor.b32  	%r1074, %r1074, %r906;
$L__BB0_97:
	and.b32  	%r908, %r856, 128;
	setp.eq.s32 	%p58, %r908, 0;
	@%p58 bra 	$L__BB0_99;
	ld.global.u32 	%r909, [%rd9+140];
	xor.b32  	%r1078, %r1078, %r909;
	ld.global.u32 	%r910, [%rd9+144];
	xor.b32  	%r1077, %r1077, %r910;
	ld.global.u32 	%r911, [%rd9+148];
	xor.b32  	%r1076, %r1076, %r911;
	ld.global.u32 	%r912, [%rd9+152];
	xor.b32  	%r1075, %r1075, %r912;
	ld.global.u32 	%r913, [%rd9+156];
	xor.b32  	%r1074, %r1074, %r913;
$L__BB0_99:
	and.b32  	%r915, %r856, 256;
	setp.eq.s32 	%p59, %r915, 0;
	@%p59 bra 	$L__BB0_101;
	ld.global.u32 	%r916, [%rd9+160];
	xor.b32  	%r1078, %r1078, %r916;
	ld.global.u32 	%r917, [%rd9+164];
	xor.b32  	%r1077, %r1077, %r917;
	ld.global.u32 	%r918, [%rd9+168];
	xor.b32  	%r1076, %r1076, %r918;
	ld.global.u32 	%r919, [%rd9+172];
	xor.b32  	%r1075, %r1075, %r919;
	ld.global.u32 	%r920, [%rd9+176];
	xor.b32  	%r1074, %r1074, %r920;
$L__BB0_101:
	and.b32  	%r922, %r856, 512;
	setp.eq.s32 	%p60, %r922, 0;
	@%p60 bra 	$L__BB0_103;
	ld.global.u32 	%r923, [%rd9+180];
	xor.b32  	%r1078, %r1078, %r923;
	ld.global.u32 	%r924, [%rd9+184];
	xor.b32  	%r1077, %r1077, %r924;
	ld.global.u32 	%r925, [%rd9+188];
	xor.b32  	%r1076, %r1076, %r925;
	ld.global.u32 	%r926, [%rd9+192];
	xor.b32  	%r1075, %r1075, %r926;
	ld.global.u32 	%r927, [%rd9+196];
	xor.b32  	%r1074, %r1074, %r927;
$L__BB0_103:
	and.b32  	%r929, %r856, 1024;
	setp.eq.s32 	%p61, %r929, 0;
	@%p61 bra 	$L__BB0_105;
	ld.global.u32 	%r930, [%rd9+200];
	xor.b32  	%r1078, %r1078, %r930;
	ld.global.u32 	%r931, [%rd9+204];
	xor.b32  	%r1077, %r1077, %r931;
	ld.global.u32 	%r932, [%rd9+208];
	xor.b32  	%r1076, %r1076, %r932;
	ld.global.u32 	%r933, [%rd9+212];
	xor.b32  	%r1075, %r1075, %r933;
	ld.global.u32 	%r934, [%rd9+216];
	xor.b32  	%r1074, %r1074, %r934;
$L__BB0_105:
	and.b32  	%r936, %r856, 2048;
	setp.eq.s32 	%p62, %r936, 0;
	@%p62 bra 	$L__BB0_107;
	ld.global.u32 	%r937, [%rd9+220];
	xor.b32  	%r1078, %r1078, %r937;
	ld.global.u32 	%r938, [%rd9+224];
	xor.b32  	%r1077, %r1077, %r938;
	ld.global.u32 	%r939, [%rd9+228];
	xor.b32  	%r1076, %r1076, %r939;
	ld.global.u32 	%r940, [%rd9+232];
	xor.b32  	%r1075, %r1075, %r940;
	ld.global.u32 	%r941, [%rd9+236];
	xor.b32  	%r1074, %r1074, %r941;
$L__BB0_107:
	and.b32  	%r943, %r856, 4096;
	setp.eq.s32 	%p63, %r943, 0;
	@%p63 bra 	$L__BB0_109;
	ld.global.u32 	%r944, [%rd9+240];
	xor.b32  	%r1078, %r1078, %r944;
	ld.global.u32 	%r945, [%rd9+244];
	xor.b32  	%r1077, %r1077, %r945;
	ld.global.u32 	%r946, [%rd9+248];
	xor.b32  	%r1076, %r1076, %r946;
	ld.global.u32 	%r947, [%rd9+252];
	xor.b32  	%r1075, %r1075, %r947;
	ld.global.u32 	%r948, [%rd9+256];
	xor.b32  	%r1074, %r1074, %r948;
$L__BB0_109:
	and.b32  	%r950, %r856, 8192;
	setp.eq.s32 	%p64, %r950, 0;
	@%p64 bra 	$L__BB0_111;
	ld.global.u32 	%r951, [%rd9+260];
	xor.b32  	%r1078, %r1078, %r951;
	ld.global.u32 	%r952, [%rd9+264];
	xor.b32  	%r1077, %r1077, %r952;
	ld.global.u32 	%r953, [%rd9+268];
	xor.b32  	%r1076, %r1076, %r953;
	ld.global.u32 	%r954, [%rd9+272];
	xor.b32  	%r1075, %r1075, %r954;
	ld.global.u32 	%r955, [%rd9+276];
	xor.b32  	%r1074, %r1074, %r955;
$L__BB0_111:
	and.b32  	%r957, %r856, 16384;
	setp.eq.s32 	%p65, %r957, 0;
	@%p65 bra 	$L__BB0_113;
	ld.global.u32 	%r958, [%rd9+280];
	xor.b32  	%r1078, %r1078, %r958;
	ld.global.u32 	%r959, [%rd9+284];
	xor.b32  	%r1077, %r1077, %r959;
	ld.global.u32 	%r960, [%rd9+288];
	xor.b32  	%r1076, %r1076, %r960;
	ld.global.u32 	%r961, [%rd9+292];
	xor.b32  	%r1075, %r1075, %r961;
	ld.global.u32 	%r962, [%rd9+296];
	xor.b32  	%r1074, %r1074, %r962;
$L__BB0_113:
	and.b32  	%r964, %r856, 32768;
	setp.eq.s32 	%p66, %r964, 0;
	@%p66 bra 	$L__BB0_115;
	ld.global.u32 	%r965, [%rd9+300];
	xor.b32  	%r1078, %r1078, %r965;
	ld.global.u32 	%r966, [%rd9+304];
	xor.b32  	%r1077, %r1077, %r966;
	ld.global.u32 	%r967, [%rd9+308];
	xor.b32  	%r1076, %r1076, %r967;
	ld.global.u32 	%r968, [%rd9+312];
	xor.b32  	%r1075, %r1075, %r968;
	ld.global.u32 	%r969, [%rd9+316];
	xor.b32  	%r1074, %r1074, %r969;
$L__BB0_115:
	add.s32 	%r1257, %r1257, 16;
	setp.ne.s32 	%p67, %r1257, 32;
	@%p67 bra 	$L__BB0_83;
	mad.lo.s32 	%r970, %r1251, -31, %r370;
	add.s32 	%r1251, %r970, 1;
	setp.ne.s32 	%p68, %r1251, 5;
	@%p68 bra 	$L__BB0_82;
	st.local.u32 	[%rd2+4], %r1078;
	st.local.v2.u32 	[%rd2+8], {%r1077, %r1076};
	st.local.v2.u32 	[%rd2+16], {%r1075, %r1074};
$L__BB0_118:
	shr.u64 	%rd36, %rd4, 2;
	add.s32 	%r1061, %r1061, 1;
	setp.gt.u64 	%p69, %rd4, 3;
	@%p69 bra 	$L__BB0_6;
$L__BB0_119:
	setp.eq.s32 	%p71, %r1, 0;
	mov.pred 	%p93, 0;
	mov.b32 	%r1369, 832457172;
	mov.f32 	%f158, 0f00000000;
	mov.f32 	%f155, %f158;
	@%p71 bra 	$L__BB0_127;
	setp.eq.s32 	%p72, %r1, 1;
	mov.f32 	%f153, 0f00000000;
	mov.b32 	%r1359, 832457172;
	@%p72 bra 	$L__BB0_124;
	and.b32  	%r975, %r1, 2147483646;
	neg.s32 	%r1348, %r975;
	mov.f32 	%f155, 0f00000000;
	mov.b32 	%r1365, 832094735;
$L__BB0_122:
	mov.u32 	%r555, %r1076;
	mov.u32 	%r554, %r1075;
	mov.u32 	%r1076, %r1074;
	shr.u32 	%r976, %r1078, 2;
	xor.b32  	%r977, %r976, %r1078;
	shl.b32 	%r978, %r1076, 4;
	shl.b32 	%r979, %r977, 1;
	xor.b32  	%r980, %r979, %r978;
	xor.b32  	%r981, %r980, %r977;
	xor.b32  	%r1075, %r981, %r1076;
	add.s32 	%r982, %r1365, %r1075;
	add.s32 	%r983, %r982, 362437;
	shr.u32 	%r984, %r1077, 2;
	xor.b32  	%r985, %r984, %r1077;
	shl.b32 	%r986, %r1075, 4;
	shl.b32 	%r987, %r985, 1;
	xor.b32  	%r988, %r987, %r986;
	xor.b32  	%r989, %r988, %r985;
	xor.b32  	%r1074, %r989, %r1075;
	add.s32 	%r1365, %r1365, 724874;
	add.s32 	%r990, %r1365, %r1074;
	cvt.rn.f32.u32 	%f27, %r983;
	fma.rn.f32 	%f28, %f27, 0f2F800000, 0f2F000000;
	cvt.rn.f32.u32 	%f29, %r990;
	fma.rn.f32 	%f30, %f29, 0f30C90FDB, 0f30490FDB;
	setp.lt.f32 	%p73, %f28, 0f00800000;
	mul.f32 	%f31, %f28, 0f4B000000;
	selp.f32 	%f32, %f31, %f28, %p73;
	selp.f32 	%f33, 0fC1B80000, 0f00000000, %p73;
	mov.b32 	%r991, %f32;
	add.s32 	%r992, %r991, -1059760811;
	and.b32  	%r993, %r992, -8388608;
	sub.s32 	%r994, %r991, %r993;
	mov.b32 	%f34, %r994;
	cvt.rn.f32.s32 	%f35, %r993;
	fma.rn.f32 	%f36, %f35, 0f34000000, %f33;
	add.f32 	%f37, %f34, 0fBF800000;
	fma.rn.f32 	%f38, %f37, 0fBE055027, 0f3E1039F6;
	fma.rn.f32 	%f39, %f38, %f37, 0fBDF8CDCC;
	fma.rn.f32 	%f40, %f39, %f37, 0f3E0F2955;
	fma.rn.f32 	%f41, %f40, %f37, 0fBE2AD8B9;
	fma.rn.f32 	%f42, %f41, %f37, 0f3E4CED0B;
	fma.rn.f32 	%f43, %f42, %f37, 0fBE7FFF22;
	fma.rn.f32 	%f44, %f43, %f37, 0f3EAAAA78;
	fma.rn.f32 	%f45, %f44, %f37, 0fBF000000;
	mul.f32 	%f46, %f37, %f45;
	fma.rn.f32 	%f47, %f46, %f37, %f37;
	fma.rn.f32 	%f48, %f36, 0f3F317218, %f47;
	setp.gt.u32 	%p74, %r991, 2139095039;
	fma.rn.f32 	%f49, %f32, 0f7F800000, 0f7F800000;
	selp.f32 	%f50, %f49, %f48, %p74;
	setp.eq.f32 	%p75, %f32, 0f00000000;
	mul.f32 	%f51, %f50, 0fC0000000;
	selp.f32 	%f52, 0f7F800000, %f51, %p75;
	sqrt.rn.f32 	%f53, %f52;
	sin.approx.f32 	%f54, %f30;
	cos.approx.f32 	%f55, %f30;
	mul.f32 	%f56, %f53, %f54;
	mul.f32 	%f158, %f53, %f55;
	mul.f32 	%f57, %f56, 0f3E4CCCCD;
	fma.rn.f32 	%f58, %f155, 0f3DCCCCCD, %f57;
	mul.f32 	%f59, %f158, 0f3E4CCCCD;
	fma.rn.f32 	%f155, %f58, 0f3DCCCCCD, %f59;
	add.s32 	%r1348, %r1348, 2;
	setp.ne.s32 	%p76, %r1348, 0;
	mov.u32 	%r1077, %r554;
	mov.u32 	%r1078, %r555;
	@%p76 bra 	$L__BB0_122;
	mul.f32 	%f153, %f155, 0f3DCCCCCD;
	add.s32 	%r1359, %r1365, 362437;
	mov.u32 	%r1077, %r554;
	mov.u32 	%r1078, %r555;
$L__BB0_124:
	and.b32  	%r995, %r1, 1;
	setp.eq.b32 	%p93, %r995, 1;
	setp.eq.s32 	%p77, %r995, 0;
	@%p77 bra 	$L__BB0_126;
	shr.u32 	%r996, %r1078, 2;
	xor.b32  	%r997, %r996, %r1078;
	shl.b32 	%r998, %r1074, 4;
	shl.b32 	%r999, %r997, 1;
	xor.b32  	%r1000, %r999, %r998;
	xor.b32  	%r1001, %r1000, %r997;
	xor.b32  	%r1002, %r1001, %r1074;
	add.s32 	%r1003, %r1002, %r1359;
	shr.u32 	%r1004, %r1077, 2;
	xor.b32  	%r1005, %r1004, %r1077;
	shl.b32 	%r1006, %r1002, 4;
	shl.b32 	%r1007, %r1005, 1;
	xor.b32  	%r1008, %r1007, %r1006;
	xor.b32  	%r1009, %r1008, %r1005;
	xor.b32  	%r1074, %r1009, %r1002;
	add.s32 	%r1365, %r1359, 362437;
	add.s32 	%r1010, %r1074, %r1365;
	cvt.rn.f32.u32 	%f60, %r1003;
	fma.rn.f32 	%f61, %f60, 0f2F800000, 0f2F000000;
	cvt.rn.f32.u32 	%f62, %r1010;
	fma.rn.f32 	%f63, %f62, 0f30C90FDB, 0f30490FDB;
	setp.lt.f32 	%p78, %f61, 0f00800000;
	mul.f32 	%f64, %f61, 0f4B000000;
	selp.f32 	%f65, %f64, %f61, %p78;
	selp.f32 	%f66, 0fC1B80000, 0f00000000, %p78;
	mov.b32 	%r1011, %f65;
	add.s32 	%r1012, %r1011, -1059760811;
	and.b32  	%r1013, %r1012, -8388608;
	sub.s32 	%r1014, %r1011, %r1013;
	mov.b32 	%f67, %r1014;
	cvt.rn.f32.s32 	%f68, %r1013;
	fma.rn.f32 	%f69, %f68, 0f34000000, %f66;
	add.f32 	%f70, %f67, 0fBF800000;
	fma.rn.f32 	%f71, %f70, 0fBE055027, 0f3E1039F6;
	fma.rn.f32 	%f72, %f71, %f70, 0fBDF8CDCC;
	fma.rn.f32 	%f73, %f72, %f70, 0f3E0F2955;
	fma.rn.f32 	%f74, %f73, %f70, 0fBE2AD8B9;
	fma.rn.f32 	%f75, %f74, %f70, 0f3E4CED0B;
	fma.rn.f32 	%f76, %f75, %f70, 0fBE7FFF22;
	fma.rn.f32 	%f77, %f76, %f70, 0f3EAAAA78;
	fma.rn.f32 	%f78, %f77, %f70, 0fBF000000;
	mul.f32 	%f79, %f70, %f78;
	fma.rn.f32 	%f80, %f79, %f70, %f70;
	fma.rn.f32 	%f81, %f69, 0f3F317218, %f80;
	setp.gt.u32 	%p79, %r1011, 2139095039;
	fma.rn.f32 	%f82, %f65, 0f7F800000, 0f7F800000;
	selp.f32 	%f83, %f82, %f81, %p79;
	setp.eq.f32 	%p80, %f65, 0f00000000;
	mul.f32 	%f84, %f83, 0fC0000000;
	selp.f32 	%f85, 0f7F800000, %f84, %p80;
	sqrt.rn.f32 	%f86, %f85;
	sin.approx.f32 	%f87, %f63;
	cos.approx.f32 	%f88, %f63;
	mul.f32 	%f89, %f86, %f87;
	mul.f32 	%f158, %f86, %f88;
	fma.rn.f32 	%f155, %f89, 0f3E4CCCCD, %f153;
	mov.u32 	%r1077, %r1075;
	mov.u32 	%r1078, %r1076;
$L__BB0_126:
	add.s32 	%r1369, %r1365, 362437;
$L__BB0_127:
	@%p93 bra 	$L__BB0_129;
	shr.u32 	%r1015, %r1078, 2;
	xor.b32  	%r1016, %r1015, %r1078;
	shl.b32 	%r1017, %r1074, 4;
	shl.b32 	%r1018, %r1016, 1;
	xor.b32  	%r1019, %r1018, %r1017;
	xor.b32  	%r1020, %r1019, %r1016;
	xor.b32  	%r1021, %r1020, %r1074;
	add.s32 	%r1022, %r1021, %r1369;
	shr.u32 	%r1023, %r1077, 2;
	xor.b32  	%r1024, %r1023, %r1077;
	shl.b32 	%r1025, %r1021, 4;
	shl.b32 	%r1026, %r1024, 1;
	xor.b32  	%r1027, %r1026, %r1025;
	xor.b32  	%r1028, %r1027, %r1024;
	xor.b32  	%r1029, %r1028, %r1021;
	add.s32 	%r1030, %r1369, %r1029;
	add.s32 	%r1031, %r1030, 362437;
	cvt.rn.f32.u32 	%f90, %r1022;
	fma.rn.f32 	%f91, %f90, 0f2F800000, 0f2F000000;
	cvt.rn.f32.u32 	%f92, %r1031;
	fma.rn.f32 	%f93, %f92, 0f30C90FDB, 0f30490FDB;
	setp.lt.f32 	%p81, %f91, 0f00800000;
	mul.f32 	%f94, %f91, 0f4B000000;
	selp.f32 	%f95, %f94, %f91, %p81;
	selp.f32 	%f96, 0fC1B80000, 0f00000000, %p81;
	mov.b32 	%r1032, %f95;
	add.s32 	%r1033, %r1032, -1059760811;
	and.b32  	%r1034, %r1033, -8388608;
	sub.s32 	%r1035, %r1032, %r1034;
	mov.b32 	%f97, %r1035;
	cvt.rn.f32.s32 	%f98, %r1034;
	fma.rn.f32 	%f99, %f98, 0f34000000, %f96;
	add.f32 	%f100, %f97, 0fBF800000;
	fma.rn.f32 	%f101, %f100, 0fBE055027, 0f3E1039F6;
	fma.rn.f32 	%f102, %f101, %f100, 0fBDF8CDCC;
	fma.rn.f32 	%f103, %f102, %f100, 0f3E0F2955;
	fma.rn.f32 	%f104, %f103, %f100, 0fBE2AD8B9;
	fma.rn.f32 	%f105, %f104, %f100, 0f3E4CED0B;
	fma.rn.f32 	%f106, %f105, %f100, 0fBE7FFF22;
	fma.rn.f32 	%f107, %f106, %f100, 0f3EAAAA78;
	fma.rn.f32 	%f108, %f107, %f100, 0fBF000000;
	mul.f32 	%f109, %f100, %f108;
	fma.rn.f32 	%f110, %f109, %f100, %f100;
	fma.rn.f32 	%f111, %f99, 0f3F317218, %f110;
	setp.gt.u32 	%p82, %r1032, 2139095039;
	fma.rn.f32 	%f112, %f95, 0f7F800000, 0f7F800000;
	selp.f32 	%f113, %f112, %f111, %p82;
	setp.eq.f32 	%p83, %f95, 0f00000000;
	mul.f32 	%f114, %f113, 0fC0000000;
	selp.f32 	%f115, 0f7F800000, %f114, %p83;
	sqrt.rn.f32 	%f116, %f115;
	sin.approx.f32 	%f117, %f93;
	mul.f32 	%f158, %f116, %f117;
$L__BB0_129:
	mul.f32 	%f119, %f158, 0f3E4CCCCD;
	fma.rn.f32 	%f16, %f155, 0f3DCCCCCD, %f119;
	mov.u32 	%r1039, _ZZ19compute_transitionsPiS_PfiiiE14s_current_grid;
	add.s32 	%r1374, %r1039, 8;
	mov.u32 	%r1040, _ZZ19compute_transitionsPiS_PfiiiE11s_next_grid;
	add.s32 	%r1373, %r1040, 8;
	mov.f32 	%f159, 0f7F800000;
	mov.b32 	%r1375, 0;
	mov.f32 	%f160, %f159;
	mov.u32 	%r1376, %r1375;
	mov.u32 	%r1377, %r1375;
$L__BB0_130:
	ld.shared.f32 	%f120, [%r1374+-8];
	sub.f32 	%f121, %f155, %f120;
	abs.f32 	%f122, %f121;
	ld.shared.f32 	%f123, [%r1373+-8];
	sub.f32 	%f124, %f16, %f123;
	abs.f32 	%f125, %f124;
	setp.lt.f32 	%p84, %f122, %f160;
	selp.b32 	%r1041, %r1375, %r1377, %p84;
	selp.f32 	%f126, %f122, %f160, %p84;
	setp.lt.f32 	%p85, %f125, %f159;
	selp.b32 	%r1042, %r1375, %r1376, %p85;
	selp.f32 	%f127, %f125, %f159, %p85;
	ld.shared.f32 	%f128, [%r1374+-4];
	sub.f32 	%f129, %f155, %f128;
	abs.f32 	%f130, %f129;
	ld.shared.f32 	%f131, [%r1373+-4];
	sub.f32 	%f132, %f16, %f131;
	abs.f32 	%f133, %f132;
	setp.lt.f32 	%p86, %f130, %f126;
	add.s32 	%r1043, %r1375, 1;
	selp.b32 	%r1044, %r1043, %r1041, %p86;
	selp.f32 	%f134, %f130, %f126, %p86;
	setp.lt.f32 	%p87, %f133, %f127;
	selp.b32 	%r1045, %r1043, %r1042, %p87;
	selp.f32 	%f135, %f133, %f127, %p87;
	ld.shared.f32 	%f136, [%r1374];
	sub.f32 	%f137, %f155, %f136;
	abs.f32 	%f138, %f137;
	ld.shared.f32 	%f139, [%r1373];
	sub.f32 	%f140, %f16, %f139;
	abs.f32 	%f141, %f140;
	setp.lt.f32 	%p88, %f138, %f134;
	add.s32 	%r1046, %r1375, 2;
	selp.b32 	%r1047, %r1046, %r1044, %p88;
	selp.f32 	%f142, %f138, %f134, %p88;
	setp.lt.f32 	%p89, %f141, %f135;
	selp.b32 	%r1048, %r1046, %r1045, %p89;
	selp.f32 	%f143, %f141, %f135, %p89;
	ld.shared.f32 	%f144, [%r1374+4];
	sub.f32 	%f145, %f155, %f144;
	abs.f32 	%f146, %f145;
	ld.shared.f32 	%f147, [%r1373+4];
	sub.f32 	%f148, %f16, %f147;
	abs.f32 	%f149, %f148;
	setp.lt.f32 	%p90, %f146, %f142;
	add.s32 	%r1049, %r1375, 3;
	selp.b32 	%r1377, %r1049, %r1047, %p90;
	selp.f32 	%f160, %f146, %f142, %p90;
	setp.lt.f32 	%p91, %f149, %f143;
	selp.b32 	%r1376, %r1049, %r1048, %p91;
	selp.f32 	%f159, %f149, %f143, %p91;
	add.s32 	%r1374, %r1374, 16;
	add.s32 	%r1373, %r1373, 16;
	add.s32 	%r1375, %r1375, 4;
	setp.ne.s32 	%p92, %r1375, 900;
	@%p92 bra 	$L__BB0_130;
	mul.lo.s32 	%r1050, %r1, 810000;
	mad.lo.s32 	%r1051, %r1377, 900, %r1050;
	add.s32 	%r1052, %r1051, %r1376;
	cvta.to.global.u64 	%rd30, %rd11;
	mul.wide.u32 	%rd31, %r1052, 4;
	add.s64 	%rd32, %rd30, %rd31;
	atom.global.add.u32 	%r1053, [%rd32], 1;
	mad.lo.s32 	%r1054, %r1, 900, %r1377;
	cvta.to.global.u64 	%rd33, %rd12;
	mul.wide.u32 	%rd34, %r1054, 4;
	add.s64 	%rd35, %rd33, %rd34;
	atom.global.add.u32 	%r1055, [%rd35], 1;
$L__BB0_132:
	ret;

}


// ===== COMPILED SASS (sm_100) =====

	.target	sm_100

	.elftype	@"ET_EXEC"


//--------------------- .note.nv.tkinfo           --------------------------
	.section	.note.nv.tkinfo,"",@"SHT_NOTE"
	.sectionflags	@"SHF_NOTE_NV_TKINFO"
	.tkinfo
        /*0018*/ 	.word	0x00000002
        /*0030*/ 	.string	""
        /*0030*/ 	.string	"ptxas"
        /*0030*/ 	.string	"Cuda compilation tools, release 13.0, V13.0.88"
        /*0030*/ 	.string	"Build cuda_13.0.r13.0/compiler.36424714_0"
        /*0030*/ 	.string	"-arch sm_100 -m 64 "



//--------------------- .note.nv.cuinfo           --------------------------
	.section	.note.nv.cuinfo,"",@"SHT_NOTE"
	.sectionflags	@"SHF_NOTE_NV_CUINFO"
        /*0018*/ 	.short	0x0002
        /*001a*/ 	.short	0x0064
        /*001c*/ 	.short	0x0082
	.zero		2


//--------------------- .nv.info                  --------------------------
	.section	.nv.info,"",@"SHT_CUDA_INFO"
	.align	4


	//----- nvinfo : EIATTR_REGCOUNT
	.align		4
        /*0000*/ 	.byte	0x04, 0x2f
        /*0002*/ 	.short	(.L_10 - .L_9)
	.align		4
.L_9:
        /*0004*/ 	.word	index@(_Z19compute_transitionsPiS_Pfiii)
        /*0008*/ 	.word	0x00000020


	//----- nvinfo : EIATTR_FRAME_SIZE
	.align		4
.L_10:
        /*000c*/ 	.byte	0x04, 0x11
        /*000e*/ 	.short	(.L_12 - .L_11)
	.align		4
.L_11:
        /*0010*/ 	.word	index@($__internal_0_$__cuda_sm20_sqrt_rn_f32_slowpath)
        /*0014*/ 	.word	0x00000030


	//----- nvinfo : EIATTR_FRAME_SIZE
	.align		4
.L_12:
        /*0018*/ 	.byte	0x04, 0x11
        /*001a*/ 	.short	(.L_14 - .L_13)
	.align		4
.L_13:
        /*001c*/ 	.word	index@(_Z19compute_transitionsPiS_Pfiii)
        /*0020*/ 	.word	0x00000030


	//----- nvinfo : EIATTR_MIN_STACK_SIZE
	.align		4
.L_14:
        /*0024*/ 	.byte	0x04, 0x12
        /*0026*/ 	.short	(.L_16 - .L_15)
	.align		4
.L_15:
        /*0028*/ 	.word	index@(_Z19compute_transitionsPiS_Pfiii)
        /*002c*/ 	.word	0x00000030
.L_16:


//--------------------- .nv.compat                --------------------------
	.section	.nv.compat,"",@"SHT_CUDA_COMPAT_INFO"
	.align	4
        /*0000*/ 	.byte	0x02, 0x09, 0x00, 0x00, 0x02, 0x02, 0x01, 0x00, 0x02, 0x05, 0x05, 0x00, 0x03, 0x07, 0x01, 0x01
        /*0010*/ 	.byte	0x02, 0x03, 0x00, 0x00, 0x02, 0x06, 0x01, 0x00, 0x04, 0x0b, 0x08, 0x00, 0x01, 0x00, 0x00, 0x00
        /*0020*/ 	.byte	0x00, 0x00, 0x00, 0x00


//--------------------- .nv.info._Z19compute_transitionsPiS_Pfiii --------------------------
	.section	.nv.info._Z19compute_transitionsPiS_Pfiii,"",@"SHT_CUDA_INFO"
	.sectionflags	@""
	.align	4


	//----- nvinfo : EIATTR_CUDA_API_VERSION
	.align		4
        /*0000*/ 	.byte	0x04, 0x37
        /*0002*/ 	.short	(.L_18 - .L_17)
.L_17:
        /*0004*/ 	.word	0x00000082


	//----- nvinfo : EIATTR_KPARAM_INFO
	.align		4
.L_18:
        /*0008*/ 	.byte	0x04, 0x17
        /*000a*/ 	.short	(.L_20 - .L_19)
.L_19:
        /*000c*/ 	.word	0x00000000
        /*0010*/ 	.short	0x0005
        /*0012*/ 	.short	0x0020
        /*0014*/ 	.byte	0x00, 0xf0, 0x11, 0x00


	//----- nvinfo : EIATTR_KPARAM_INFO
	.align		4
.L_20:
        /*0018*/ 	.byte	0x04, 0x17
        /*001a*/ 	.short	(.L_22 - .L_21)
.L_21:
        /*001c*/ 	.word	0x00000000
        /*0020*/ 	.short	0x0004
        /*0022*/ 	.short	0x001c
        /*0024*/ 	.byte	0x00, 0xf0, 0x11, 0x00


	//----- nvinfo : EIATTR_KPARAM_INFO
	.align		4
.L_22:
        /*0028*/ 	.byte	0x04, 0x17
        /*002a*/ 	.short	(.L_24 - .L_23)
.L_23:
        /*002c*/ 	.word	0x00000000
        /*0030*/ 	.short	0x0003
        /*0032*/ 	.short	0x0018
        /*0034*/ 	.byte	0x00, 0xf0, 0x11, 0x00


	//----- nvinfo : EIATTR_KPARAM_INFO
	.align		4
.L_24:
        /*0038*/ 	.byte	0x04, 0x17
        /*003a*/ 	.short	(.L_26 - .L_25)
.L_25:
        /*003c*/ 	.word	0x00000000
        /*0040*/ 	.short	0x0002
        /*0042*/ 	.short	0x0010
        /*0044*/ 	.byte	0x00, 0xf5, 0x21, 0x00


	//----- nvinfo : EIATTR_KPARAM_INFO
	.align		4
.L_26:
        /*0048*/ 	.byte	0x04, 0x17
        /*004a*/ 	.short	(.L_28 - .L_27)
.L_27:
        /*004c*/ 	.word	0x00000000
        /*0050*/ 	.short	0x0001
        /*0052*/ 	.short	0x0008
        /*0054*/ 	.byte	0x00, 0xf5, 0x21, 0x00


	//----- nvinfo : EIATTR_KPARAM_INFO
	.align		4
.L_28:
        /*0058*/ 	.byte	0x04, 0x17
        /*005a*/ 	.short	(.L_30 - .L_29)
.L_29:
        /*005c*/ 	.word	0x00000000
        /*0060*/ 	.short	0x0000
        /*0062*/ 	.short	0x0000
        /*0064*/ 	.byte	0x00, 0xf5, 0x21, 0x00


	//----- nvinfo : EIATTR_SPARSE_MMA_MASK
	.align		4
.L_30:
        /*0068*/ 	.byte	0x03, 0x50
        /*006a*/ 	.short	0x0000


	//----- nvinfo : EIATTR_MAXREG_COUNT
	.align		4
        /*006c*/ 	.byte	0x03, 0x1b
        /*006e*/ 	.short	0x00ff


	//----- nvinfo : EIATTR_NUM_BARRIERS
	.align		4
        /*0070*/ 	.byte	0x02, 0x4c
        /*0072*/ 	.byte	0x01
	.zero		1


	//----- nvinfo : EIATTR_MERCURY_ISA_VERSION
	.align		4
        /*0074*/ 	.byte	0x03, 0x5f
        /*0076*/ 	.short	0x0101


	//----- nvinfo : EIATTR_VRC_CTA_INIT_COUNT
	.align		4
        /*0078*/ 	.byte	0x02, 0x4a
	.zero		1
	.zero		1


	//----- nvinfo : EIATTR_EXIT_INSTR_OFFSETS
	.align		4
        /*007c*/ 	.byte	0x04, 0x1c
        /*007e*/ 	.short	(.L_32 - .L_31)


	//   ....[0]....
.L_31:
        /*0080*/ 	.word	0x000000a0


	//   ....[1]....
        /*0084*/ 	.word	0x00004530


	//----- nvinfo : EIATTR_CRS_STACK_SIZE
	.align		4
.L_32:
        /*0088*/ 	.byte	0x04, 0x1e
        /*008a*/ 	.short	(.L_34 - .L_33)
.L_33:
        /*008c*/ 	.word	0x00000000


	//----- nvinfo : EIATTR_CBANK_PARAM_SIZE
	.align		4
.L_34:
        /*0090*/ 	.byte	0x03, 0x19
        /*0092*/ 	.short	0x0024


	//----- nvinfo : EIATTR_PARAM_CBANK
	.align		4
        /*0094*/ 	.byte	0x04, 0x0a
        /*0096*/ 	.short	(.L_36 - .L_35)
	.align		4
.L_35:
        /*0098*/ 	.word	index@(.nv.constant0._Z19compute_transitionsPiS_Pfiii)
        /*009c*/ 	.short	0x0380
        /*009e*/ 	.short	0x0024


	//----- nvinfo : EIATTR_SW_WAR
	.align		4
.L_36:
        /*00a0*/ 	.byte	0x04, 0x36
        /*00a2*/ 	.short	(.L_38 - .L_37)
.L_37:
        /*00a4*/ 	.word	0x00000008
.L_38:


//--------------------- .nv.callgraph             --------------------------
	.section	.nv.callgraph,"",@"SHT_CUDA_CALLGRAPH"
	.align	4
	.sectionentsize	8
	.align		4
        /*0000*/ 	.word	0x00000000
	.align		4
        /*0004*/ 	.word	0xffffffff
	.align		4
        /*0008*/ 	.word	0x00000000
	.align		4
        /*000c*/ 	.word	0xfffffffe
	.align		4
        /*0010*/ 	.word	0x00000000
	.align		4
        /*0014*/ 	.word	0xfffffffd
	.align		4
        /*0018*/ 	.word	0x00000000
	.align		4
        /*001c*/ 	.word	0xfffffffc


//--------------------- .nv.constant4             --------------------------
	.section	.nv.constant4,"a",@progbits
	.align	8
	.align		8
.nv.constant4:
        /*0000*/ 	.dword	precalc_xorwow_matrix
	.align		8
        /*0008*/ 	.dword	precalc_xorwow_offset_matrix
	.align		8
        /*0010*/ 	.dword	mrg32k3aM1
	.align		8
        /*0018*/ 	.dword	mrg32k3aM2
	.align		8
        /*0020*/ 	.dword	mrg32k3aM1SubSeq
	.align		8
        /*0028*/ 	.dword	mrg32k3aM2SubSeq
	.align		8
        /*0030*/ 	.dword	mrg32k3aM1Seq
	.align		8
        /*0038*/ 	.dword	mrg32k3aM2Seq


//--------------------- .nv.constant3             --------------------------
	.section	.nv.constant3,"a",@progbits
	.align	8
.nv.constant3:
	.type		__cr_lgamma_table,@object
	.size		__cr_lgamma_table,(.L_8 - __cr_lgamma_table)
__cr_lgamma_table:
        /*0000*/ 	.byte	0x00, 0x00, 0x00, 0x00, 0x00, 0x00, 0x00, 0x00, 0x00, 0x00, 0x00, 0x00, 0x00, 0x00, 0x00, 0x00
        /*0010*/ 	.byte	0xef, 0x39, 0xfa, 0xfe, 0x42, 0x2e, 0xe6, 0x3f, 0x02, 0x20, 0x2a, 0xfa, 0x0b, 0xab, 0xfc, 0x3f
        /*0020*/ 	.byte	0xf9, 0x2c, 0x92, 0x7c, 0xa7, 0x6c, 0x09, 0x40, 0xc9, 0x79, 0x44, 0x3c, 0x64, 0x26, 0x13, 0x40
        /*0030*/ 	.byte	0xca, 0x01, 0xcf, 0x3a, 0x27, 0x51, 0x1a, 0x40, 0x30, 0xcc, 0x2d, 0xf3, 0xe1, 0x0c, 0x21, 0x40
        /*0040*/ 	.byte	0x0d, 0xb7, 0xfc, 0x82, 0x8e, 0x35, 0x25, 0x40
.L_8:


//--------------------- .text._Z19compute_transitionsPiS_Pfiii --------------------------
	.section	.text._Z19compute_transitionsPiS_Pfiii,"ax",@progbits
	.align	128
        .global         _Z19compute_transitionsPiS_Pfiii
        .type           _Z19compute_transitionsPiS_Pfiii,@function
        .size           _Z19compute_transitionsPiS_Pfiii,(.L_x_30 - _Z19compute_transitionsPiS_Pfiii)
        .other          _Z19compute_transitionsPiS_Pfiii,@"STO_CUDA_ENTRY STV_DEFAULT"
_Z19compute_transitionsPiS_Pfiii:
.text._Z19compute_transitionsPiS_Pfiii:
[----:B------:R-:W0:Y:S01]  /*0000*/  LDC R1, c[0x0][0x37c] ;  /* 0x0000df00ff017b82 */ /* 0x000e220000000800 */
[----:B------:R-:W1:Y:S07]  /*0010*/  S2R R15, SR_TID.X ;  /* 0x00000000000f7919 */ /* 0x000e6e0000002100 */
[----:B------:R-:W1:Y:S01]  /*0020*/  S2UR UR4, SR_CTAID.Y ;  /* 0x00000000000479c3 */ /* 0x000e620000002600 */
[----:B------:R-:W2:Y:S01]  /*0030*/  LDCU.64 UR6, c[0x0][0x398] ;  /* 0x00007300ff0677ac */ /* 0x000ea20008000a00 */
[----:B0-----:R-:W-:Y:S01]  /*0040*/  VIADD R1, R1, 0xffffffd0 ;  /* 0xffffffd001017836 */ /* 0x001fe20000000000 */
[----:B------:R-:W0:Y:S05]  /*0050*/  S2R R14, SR_CTAID.X ;  /* 0x00000000000e7919 */ /* 0x000e2a0000002500 */
[----:B------:R-:W1:Y:S02]  /*0060*/  LDC R16, c[0x0][0x360] ;  /* 0x0000d800ff107b82 */ /* 0x000e640000000800 */
[----:B-1----:R-:W-:-:S05]  /*0070*/  IMAD R16, R16, UR4, R15 ;  /* 0x0000000410107c24 */ /* 0x002fca000f8e020f */
[----:B--2---:R-:W-:-:S04]  /*0080*/  ISETP.GE.AND P0, PT, R16, UR7, PT ;  /* 0x0000000710007c0c */ /* 0x004fc8000bf06270 */
[----:B0-----:R-:W-:-:S13]  /*0090*/  ISETP.GE.OR P0, PT, R14, UR6, P0 ;  /* 0x000000060e007c0c */ /* 0x001fda0008706670 */
[----:B------:R-:W-:Y:S05]  /*00a0*/  @P0 EXIT ;  /* 0x000000000000094d */ /* 0x000fea0003800000 */
[----:B------:R-:W-:Y:S01]  /*00b0*/  ISETP.GT.U32.AND P0, PT, R15, 0x383, PT ;  /* 0x000003830f00780c */ /* 0x000fe20003f04070 */
[----:B------:R-:W0:Y:S01]  /*00c0*/  LDCU.64 UR8, c[0x0][0x358] ;  /* 0x00006b00ff0877ac */ /* 0x000e220008000a00 */
[----:B------:R-:W-:Y:S01]  /*00d0*/  BSSY.RECONVERGENT B0, `(.L_x_0) ;  /* 0x000001a000007945 */ /* 0x000fe20003800200 */
[----:B------:R-:W-:Y:S02]  /*00e0*/  IMAD.MOV.U32 R8, RZ, RZ, 0x3198c20f ;  /* 0x3198c20fff087424 */ /* 0x000fe400078e00ff */
[----:B------:R-:W-:Y:S02]  /*00f0*/  IMAD.MOV.U32 R9, RZ, RZ, 0x5efdb30c ;  /* 0x5efdb30cff097424 */ /* 0x000fe400078e00ff */
[----:B------:R-:W-:Y:S02]  /*0100*/  IMAD.MOV.U32 R10, RZ, RZ, 0x423bb012 ;  /* 0x423bb012ff0a7424 */ /* 0x000fe400078e00ff */
[----:B------:R-:W-:Y:S02]  /*0110*/  IMAD.MOV.U32 R11, RZ, RZ, -0x75bd8fc ;  /* 0xf8a42704ff0b7424 */ /* 0x000fe400078e00ff */
[----:B------:R-:W-:-:S02]  /*0120*/  IMAD.MOV.U32 R12, RZ, RZ, -0x23270784 ;  /* 0xdcd8f87cff0c7424 */ /* 0x000fc400078e00ff */
[----:B------:R-:W-:Y:S01]  /*0130*/  IMAD.MOV.U32 R13, RZ, RZ, 0x57fa2510 ;  /* 0x57fa2510ff0d7424 */ /* 0x000fe200078e00ff */
[----:B------:R-:W-:Y:S06]  /*0140*/  @P0 BRA `(.L_x_1) ;  /* 0x0000000000480947 */ /* 0x000fec0003800000 */
[----:B------:R-:W1:Y:S01]  /*0150*/  LDC.64 R4, c[0x0][0x390] ;  /* 0x0000e400ff047b82 */ /* 0x000e620000000a00 */
[----:B------:R-:W-:Y:S01]  /*0160*/  UIADD3 UR4, UPT, UPT, UR6, -0x1, URZ ;  /* 0xffffffff06047890 */ /* 0x000fe2000fffe0ff */
[----:B------:R-:W-:-:S05]  /*0170*/  IMAD R3, R14, 0x384, R15 ;  /* 0x000003840e037824 */ /* 0x000fca00078e020f */
[----:B------:R-:W-:-:S13]  /*0180*/  ISETP.GE.U32.AND P0, PT, R14, UR4, PT ;  /* 0x000000040e007c0c */ /* 0x000fda000bf06070 */
[C---:B------:R-:W-:Y:S02]  /*0190*/  @!P0 VIADD R7, R3.reuse, 0x384 ;  /* 0x0000038403078836 */ /* 0x040fe40000000000 */
[----:B-1----:R-:W-:-:S04]  /*01a0*/  IMAD.WIDE.U32 R2, R3, 0x4, R4 ;  /* 0x0000000403027825 */ /* 0x002fc800078e0004 */
[----:B------:R-:W-:Y:S02]  /*01b0*/  @!P0 IMAD.WIDE.U32 R4, R7, 0x4, R4 ;  /* 0x0000000407048825 */ /* 0x000fe400078e0004 */
[----:B0-----:R-:W2:Y:S04]  /*01c0*/  LDG.E R2, desc[UR8][R2.64] ;  /* 0x0000000802027981 */ /* 0x001ea8000c1e1900 */
[----:B------:R-:W3:Y:S01]  /*01d0*/  @!P0 LDG.E R4, desc[UR8][R4.64] ;  /* 0x0000000804048981 */ /* 0x000ee2000c1e1900 */
[----:B------:R-:W-:Y:S01]  /*01e0*/  MOV R0, 0x400 ;  /* 0x0000040000007802 */ /* 0x000fe20000000f00 */
[----:B------:R-:W0:Y:S04]  /*01f0*/  S2R R7, SR_CgaCtaId ;  /* 0x0000000000077919 */ /* 0x000e280000008800 */
[----:B------:R-:W-:Y:S01]  /*0200*/  @!P0 VIADD R6, R0, 0xe10 ;  /* 0x00000e1000068836 */ /* 0x000fe20000000000 */
[----:B0-----:R-:W-:-:S04]  /*0210*/  LEA R0, R7, R0, 0x18 ;  /* 0x0000000007007211 */ /* 0x001fc800078ec0ff */
[----:B------:R-:W-:Y:S01]  /*0220*/  @!P0 LEA R6, R7, R6, 0x18 ;  /* 0x0000000607068211 */ /* 0x000fe200078ec0ff */
[----:B------:R-:W-:-:S04]  /*0230*/  IMAD R7, R15, 0x4, R0 ;  /* 0x000000040f077824 */ /* 0x000fc800078e0200 */
[----:B------:R-:W-:Y:S01]  /*0240*/  @!P0 IMAD R15, R15, 0x4, R6 ;  /* 0x000000040f0f8824 */ /* 0x000fe200078e0206 */
[----:B--2---:R1:W-:Y:S04]  /*0250*/  STS [R7], R2 ;  /* 0x0000000207007388 */ /* 0x0043e80000000800 */
[----:B---3--:R1:W-:Y:S02]  /*0260*/  @!P0 STS [R15], R4 ;  /* 0x000000040f008388 */ /* 0x0083e40000000800 */
.L_x_1:
[----:B0-----:R-:W-:Y:S05]  /*0270*/  BSYNC.RECONVERGENT B0 ;  /* 0x0000000000007941 */ /* 0x001fea0003800200 */
.L_x_0:
[----:B------:R0:W-:Y:S01]  /*0280*/  STL.64 [R1], R8 ;  /* 0x0000000801007387 */ /* 0x0001e20000100a00 */
[----:B------:R-:W-:Y:S01]  /*0290*/  ISETP.NE.AND P0, PT, R16, RZ, PT ;  /* 0x000000ff1000720c */ /* 0x000fe20003f05270 */
[----:B------:R-:W-:Y:S01]  /*02a0*/  BSSY.RECONVERGENT B0, `(.L_x_2) ;  /* 0x0000260000007945 */ /* 0x000fe20003800200 */
[----:B------:R-:W-:Y:S01]  /*02b0*/  IMAD.MOV.U32 R6, RZ, RZ, R1 ;  /* 0x000000ffff067224 */ /* 0x000fe200078e0001 */
[----:B------:R0:W-:Y:S01]  /*02c0*/  STL.64 [R1+0x8], R10 ;  /* 0x0000080a01007387 */ /* 0x0001e20000100a00 */
[----:B------:R-:W-:Y:S02]  /*02d0*/  IMAD.MOV.U32 R0, RZ, RZ, 0x5efdb30c ;  /* 0x5efdb30cff007424 */ /* 0x000fe400078e00ff */
[----:B------:R-:W-:Y:S01]  /*02e0*/  IMAD.MOV.U32 R5, RZ, RZ, -0x75bd8fc ;  /* 0xf8a42704ff057424 */ /* 0x000fe200078e00ff */
[----:B------:R0:W-:Y:S01]  /*02f0*/  STL.64 [R1+0x10], R12 ;  /* 0x0000100c01007387 */ /* 0x0001e20000100a00 */
[----:B-1----:R-:W-:Y:S02]  /*0300*/  IMAD.MOV.U32 R4, RZ, RZ, 0x423bb012 ;  /* 0x423bb012ff047424 */ /* 0x002fe400078e00ff */
[----:B------:R-:W-:-:S02]  /*0310*/  IMAD.MOV.U32 R3, RZ, RZ, 0x57fa2510 ;  /* 0x57fa2510ff037424 */ /* 0x000fc400078e00ff */
[----:B------:R-:W-:Y:S01]  /*0320*/  IMAD.MOV.U32 R2, RZ, RZ, -0x23270784 ;  /* 0xdcd8f87cff027424 */ /* 0x000fe200078e00ff */
[----:B------:R-:W-:Y:S06]  /*0330*/  BAR.SYNC.DEFER_BLOCKING 0x0 ;  /* 0x0000000000007b1d */ /* 0x000fec0000010000 */
[----:B0-----:R-:W-:Y:S05]  /*0340*/  @!P0 BRA `(.L_x_3) ;  /* 0x0000002400548947 */ /* 0x001fea0003800000 */
[----:B------:R-:W-:Y:S01]  /*0350*/  CS2R R12, SRZ ;  /* 0x00000000000c7805 */ /* 0x000fe2000001ff00 */
[----:B------:R-:W-:Y:S02]  /*0360*/  IMAD.MOV.U32 R0, RZ, RZ, 0x5efdb30c ;  /* 0x5efdb30cff007424 */ /* 0x000fe400078e00ff */
[----:B------:R-:W-:Y:S02]  /*0370*/  IMAD.MOV.U32 R4, RZ, RZ, 0x423bb012 ;  /* 0x423bb012ff047424 */ /* 0x000fe400078e00ff */
[----:B------:R-:W-:Y:S02]  /*0380*/  IMAD.MOV.U32 R5, RZ, RZ, -0x75bd8fc ;  /* 0xf8a42704ff057424 */ /* 0x000fe400078e00ff */
[----:B------:R-:W-:Y:S02]  /*0390*/  IMAD.MOV.U32 R2, RZ, RZ, -0x23270784 ;  /* 0xdcd8f87cff027424 */ /* 0x000fe400078e00ff */
[----:B------:R-:W-:-:S07]  /*03a0*/  IMAD.MOV.U32 R3, RZ, RZ, 0x57fa2510 ;  /* 0x57fa2510ff037424 */ /* 0x000fce00078e00ff */
.L_x_12:
[----:B------:R-:W-:Y:S01]  /*03b0*/  LOP3.LUT R7, R16, 0x3, RZ, 0xc0, !PT ;  /* 0x0000000310077812 */ /* 0x000fe200078ec0ff */
[----:B------:R-:W-:Y:S03]  /*03c0*/  BSSY.RECONVERGENT B1, `(.L_x_4) ;  /* 0x0000247000017945 */ /* 0x000fe60003800200 */
[----:B------:R-:W-:-:S04]  /*03d0*/  ISETP.NE.U32.AND P0, PT, R7, RZ, PT ;  /* 0x000000ff0700720c */ /* 0x000fc80003f05070 */
[----:B------:R-:W-:-:S13]  /*03e0*/  ISETP.NE.AND.EX P0, PT, RZ, RZ, PT, P0 ;  /* 0x000000ffff00720c */ /* 0x000fda0003f05300 */
[----:B0-----:R-:W-:Y:S05]  /*03f0*/  @!P0 BRA `(.L_x_5) ;  /* 0x00000024000c8947 */ /* 0x001fea0003800000 */
[----:B------:R-:W0:Y:S01]  /*0400*/  LDC.64 R8, c[0x4][RZ] ;  /* 0x01000000ff087b82 */ /* 0x000e220000000a00 */
[----:B------:R-:W-:Y:S01]  /*0410*/  IMAD.MOV.U32 R0, RZ, RZ, RZ ;  /* 0x000000ffff007224 */ /* 0x000fe200078e00ff */
[----:B------:R-:W-:Y:S01]  /*0420*/  CS2R R2, SRZ ;  /* 0x0000000000027805 */ /* 0x000fe2000001ff00 */
[----:B------:R-:W-:Y:S01]  /*0430*/  IMAD.MOV.U32 R7, RZ, RZ, RZ ;  /* 0x000000ffff077224 */ /* 0x000fe200078e00ff */
[----:B------:R-:W-:Y:S01]  /*0440*/  CS2R R4, SRZ ;  /* 0x0000000000047805 */ /* 0x000fe2000001ff00 */
[----:B0-----:R-:W-:-:S07]  /*0450*/  IMAD.WIDE.U32 R8, R12, 0xc80, R8 ;  /* 0x00000c800c087825 */ /* 0x001fce00078e0008 */
.L_x_7:
[----:B------:R-:W-:-:S06]  /*0460*/  IMAD R15, R7, 0x4, R6 ;  /* 0x00000004070f7824 */ /* 0x000fcc00078e0206 */
[----:B------:R-:W5:Y:S01]  /*0470*/  LDL R15, [R15+0x4] ;  /* 0x000004000f0f7983 */ /* 0x000f620000100800 */
[----:B------:R-:W-:-:S05]  /*0480*/  UMOV UR4, URZ ;  /* 0x000000ff00047c82 */ /* 0x000fca0008000000 */
.L_x_6:
[----:B-----5:R-:W-:Y:S01]  /*0490*/  SHF.R.U32.HI R22, RZ, UR4, R15 ;  /* 0x00000004ff167c19 */ /* 0x020fe2000801160f */
[----:B------:R-:W-:-:S03]  /*04a0*/  IMAD.SHL.U32 R10, R7, 0x20, RZ ;  /* 0x00000020070a7824 */ /* 0x000fc600078e00ff */
[----:B------:R-:W-:Y:S01]  /*04b0*/  LOP3.LUT R11, R22, 0x1, RZ, 0xc0, !PT ;  /* 0x00000001160b7812 */ /* 0x000fe200078ec0ff */
[----:B------:R-:W-:-:S03]  /*04c0*/  VIADD R10, R10, UR4 ;  /* 0x000000040a0a7c36 */ /* 0x000fc60008000000 */
[----:B------:R-:W-:Y:S01]  /*04d0*/  ISETP.NE.U32.AND P0, PT, R11, 0x1, PT ;  /* 0x000000010b00780c */ /* 0x000fe20003f05070 */
[----:B------:R-:W-:-:S03]  /*04e0*/  IMAD R11, R10, 0x5, RZ ;  /* 0x000000050a0b7824 */ /* 0x000fc600078e02ff */
[----:B------:R-:W-:Y:S01]  /*04f0*/  R2P PR, R22, 0x7e ;  /* 0x0000007e16007804 */ /* 0x000fe20000000000 */
[----:B------:R-:W-:-:S08]  /*0500*/  IMAD.WIDE.U32 R10, R11, 0x4, R8 ;  /* 0x000000040b0a7825 */ /* 0x000fd000078e0008 */
[----:B------:R-:W2:Y:S04]  /*0510*/  @!P0 LDG.E R17, desc[UR8][R10.64] ;  /* 0x000000080a118981 */ /* 0x000ea8000c1e1900 */
[----:B------:R-:W3:Y:S04]  /*0520*/  @P1 LDG.E R19, desc[UR8][R10.64+0x14] ;  /* 0x000014080a131981 */ /* 0x000ee8000c1e1900 */
[----:B------:R-:W4:Y:S04]  /*0530*/  @P2 LDG.E R21, desc[UR8][R10.64+0x28] ;  /* 0x000028080a152981 */ /* 0x000f28000c1e1900 */
[----:B------:R-:W4:Y:S04]  /*0540*/  @P3 LDG.E R23, desc[UR8][R10.64+0x3c] ;  /* 0x00003c080a173981 */ /* 0x000f28000c1e1900 */
[----:B------:R-:W4:Y:S04]  /*0550*/  @!P0 LDG.E R18, desc[UR8][R10.64+0x8] ;  /* 0x000008080a128981 */ /* 0x000f28000c1e1900 */
[----:B------:R-:W4:Y:S04]  /*0560*/  @P4 LDG.E R25, desc[UR8][R10.64+0x50] ;  /* 0x000050080a194981 */ /* 0x000f28000c1e1900 */
[----:B------:R-:W4:Y:S04]  /*0570*/  @!P0 LDG.E R20, desc[UR8][R10.64+0x10] ;  /* 0x000010080a148981 */ /* 0x000f28000c1e1900 */
[----:B------:R-:W4:Y:S04]  /*0580*/  @P1 LDG.E R24, desc[UR8][R10.64+0x1c] ;  /* 0x00001c080a181981 */ /* 0x000f28000c1e1900 */
[----:B------:R-:W4:Y:S04]  /*0590*/  @P1 LDG.E R26, desc[UR8][R10.64+0x24] ;  /* 0x000024080a1a1981 */ /* 0x000f28000c1e1900 */
[----:B------:R-:W4:Y:S01]  /*05a0*/  @P6 LDG.E R27, desc[UR8][R10.64+0x78] ;  /* 0x000078080a1b6981 */ /* 0x000f22000c1e1900 */
[----:B--2---:R-:W-:-:S03]  /*05b0*/  @!P0 LOP3.LUT R0, R0, R17, RZ, 0x3c, !PT ;  /* 0x0000001100008212 */ /* 0x004fc600078e3cff */
[----:B------:R-:W2:Y:S01]  /*05c0*/  @!P0 LDG.E R17, desc[UR8][R10.64+0x4] ;  /* 0x000004080a118981 */ /* 0x000ea2000c1e1900 */
[----:B---3--:R-:W-:-:S03]  /*05d0*/  @P1 LOP3.LUT R0, R0, R19, RZ, 0x3c, !PT ;  /* 0x0000001300001212 */ /* 0x008fc600078e3cff */
[----:B------:R-:W3:Y:S01]  /*05e0*/  @!P0 LDG.E R19, desc[UR8][R10.64+0xc] ;  /* 0x00000c080a138981 */ /* 0x000ee2000c1e1900 */
[----:B----4-:R-:W-:-:S03]  /*05f0*/  @P2 LOP3.LUT R0, R0, R21, RZ, 0x3c, !PT ;  /* 0x0000001500002212 */ /* 0x010fc600078e3cff */
[----:B------:R-:W4:Y:S01]  /*0600*/  @P1 LDG.E R21, desc[UR8][R10.64+0x18] ;  /* 0x000018080a151981 */ /* 0x000f22000c1e1900 */
[----:B------:R-:W-:-:S03]  /*0610*/  @P3 LOP3.LUT R0, R0, R23, RZ, 0x3c, !PT ;  /* 0x0000001700003212 */ /* 0x000fc600078e3cff */
[----:B------:R-:W4:Y:S01]  /*0620*/  @P5 LDG.E R23, desc[UR8][R10.64+0x64] ;  /* 0x000064080a175981 */ /* 0x000f22000c1e1900 */
[----:B------:R-:W-:-:S03]  /*0630*/  @!P0 LOP3.LUT R5, R5, R18, RZ, 0x3c, !PT ;  /* 0x0000001205058212 */ /* 0x000fc600078e3cff */
[----:B------:R-:W4:Y:S01]  /*0640*/  @P2 LDG.E R18, desc[UR8][R10.64+0x30] ;  /* 0x000030080a122981 */ /* 0x000f22000c1e1900 */
[----:B------:R-:W-:-:S03]  /*0650*/  @P4 LOP3.LUT R0, R0, R25, RZ, 0x3c, !PT ;  /* 0x0000001900004212 */ /* 0x000fc600078e3cff */
[----:B------:R-:W4:Y:S01]  /*0660*/  @P3 LDG.E R25, desc[UR8][R10.64+0x48] ;  /* 0x000048080a193981 */ /* 0x000f22000c1e1900 */
[----:B------:R-:W-:-:S03]  /*0670*/  @!P0 LOP3.LUT R3, R3, R20, RZ, 0x3c, !PT ;  /* 0x0000001403038212 */ /* 0x000fc600078e3cff */
[----:B------:R-:W4:Y:S01]  /*0680*/  @P2 LDG.E R20, desc[UR8][R10.64+0x38] ;  /* 0x000038080a142981 */ /* 0x000f22000c1e1900 */
[----:B------:R-:W-:-:S03]  /*0690*/  @P1 LOP3.LUT R5, R5, R24, RZ, 0x3c, !PT ;  /* 0x0000001805051212 */ /* 0x000fc600078e3cff */
[----:B------:R-:W4:Y:S01]  /*06a0*/  @P3 LDG.E R24, desc[UR8][R10.64+0x44] ;  /* 0x000044080a183981 */ /* 0x000f22000c1e1900 */
[----:B--2---:R-:W-:-:S03]  /*06b0*/  @!P0 LOP3.LUT R4, R4, R17, RZ, 0x3c, !PT ;  /* 0x0000001104048212 */ /* 0x004fc600078e3cff */
[----:B------:R-:W2:Y:S01]  /*06c0*/  @P1 LDG.E R17, desc[UR8][R10.64+0x20] ;  /* 0x000020080a111981 */ /* 0x000ea2000c1e1900 */
[----:B---3--:R-:W-:-:S03]  /*06d0*/  @!P0 LOP3.LUT R2, R2, R19, RZ, 0x3c, !PT ;  /* 0x0000001302028212 */ /* 0x008fc600078e3cff */
[----:B------:R-:W3:Y:S01]  /*06e0*/  @P2 LDG.E R19, desc[UR8][R10.64+0x2c] ;  /* 0x00002c080a132981 */ /* 0x000ee2000c1e1900 */
[----:B----4-:R-:W-:-:S03]  /*06f0*/  @P1 LOP3.LUT R4, R4, R21, RZ, 0x3c, !PT ;  /* 0x0000001504041212 */ /* 0x010fc600078e3cff */
[----:B------:R-:W4:Y:S01]  /*0700*/  @P2 LDG.E R21, desc[UR8][R10.64+0x34] ;  /* 0x000034080a152981 */ /* 0x000f22000c1e1900 */
[----:B------:R-:W-:-:S03]  /*0710*/  @P5 LOP3.LUT R0, R0, R23, RZ, 0x3c, !PT ;  /* 0x0000001700005212 */ /* 0x000fc600078e3cff */
[----:B------:R-:W4:Y:S01]  /*0720*/  @P3 LDG.E R23, desc[UR8][R10.64+0x40] ;  /* 0x000040080a173981 */ /* 0x000f22000c1e1900 */
[----:B------:R-:W-:Y:S02]  /*0730*/  @P1 LOP3.LUT R3, R3, R26, RZ, 0x3c, !PT ;  /* 0x0000001a03031212 */ /* 0x000fe400078e3cff */
[----:B------:R-:W-:Y:S01]  /*0740*/  @P2 LOP3.LUT R5, R5, R18, RZ, 0x3c, !PT ;  /* 0x0000001205052212 */ /* 0x000fe200078e3cff */
[----:B------:R-:W4:Y:S04]  /*0750*/  @P5 LDG.E R26, desc[UR8][R10.64+0x6c] ;  /* 0x00006c080a1a5981 */ /* 0x000f28000c1e1900 */
[----:B------:R-:W4:Y:S01]  /*0760*/  @P3 LDG.E R18, desc[UR8][R10.64+0x4c] ;  /* 0x00004c080a123981 */ /* 0x000f22000c1e1900 */
[----:B------:R-:W-:-:S03]  /*0770*/  @P2 LOP3.LUT R3, R3, R20, RZ, 0x3c, !PT ;  /* 0x0000001403032212 */ /* 0x000fc600078e3cff */
[----:B------:R-:W4:Y:S01]  /*0780*/  @P4 LDG.E R20, desc[UR8][R10.64+0x58] ;  /* 0x000058080a144981 */ /* 0x000f22000c1e1900 */
[----:B------:R-:W-:-:S03]  /*0790*/  @P3 LOP3.LUT R5, R5, R24, RZ, 0x3c, !PT ;  /* 0x0000001805053212 */ /* 0x000fc600078e3cff */
[----:B------:R-:W4:Y:S01]  /*07a0*/  @P4 LDG.E R24, desc[UR8][R10.64+0x60] ;  /* 0x000060080a184981 */ /* 0x000f22000c1e1900 */
[----:B--2---:R-:W-:-:S03]  /*07b0*/  @P1 LOP3.LUT R2, R2, R17, RZ, 0x3c, !PT ;  /* 0x0000001102021212 */ /* 0x004fc600078e3cff */
[----:B------:R-:W2:Y:S01]  /*07c0*/  @P4 LDG.E R17, desc[UR8][R10.64+0x54] ;  /* 0x000054080a114981 */ /* 0x000ea2000c1e1900 */
[----:B---3--:R-:W-:-:S03]  /*07d0*/  @P2 LOP3.LUT R4, R4, R19, RZ, 0x3c, !PT ;  /* 0x0000001304042212 */ /* 0x008fc600078e3cff */
[----:B------:R-:W3:Y:S01]  /*07e0*/  @P4 LDG.E R19, desc[UR8][R10.64+0x5c] ;  /* 0x00005c080a134981 */ /* 0x000ee2000c1e1900 */
[----:B----4-:R-:W-:-:S03]  /*07f0*/  @P2 LOP3.LUT R2, R2, R21, RZ, 0x3c, !PT ;  /* 0x0000001502022212 */ /* 0x010fc600078e3cff */
[----:B------:R-:W4:Y:S01]  /*0800*/  @P5 LDG.E R21, desc[UR8][R10.64+0x68] ;  /* 0x000068080a155981 */ /* 0x000f22000c1e1900 */
[----:B------:R-:W-:-:S03]  /*0810*/  @P3 LOP3.LUT R4, R4, R23, RZ, 0x3c, !PT ;  /* 0x0000001704043212 */ /* 0x000fc600078e3cff */
[----:B------:R-:W4:Y:S01]  /*0820*/  @P5 LDG.E R23, desc[UR8][R10.64+0x70] ;  /* 0x000070080a175981 */ /* 0x000f22000c1e1900 */
[----:B------:R-:W-:Y:S02]  /*0830*/  LOP3.LUT P0, RZ, R22, 0x80, RZ, 0xc0, !PT ;  /* 0x0000008016ff7812 */ /* 0x000fe4000780c0ff */
[----:B------:R-:W-:Y:S02]  /*0840*/  @P3 LOP3.LUT R2, R2, R25, RZ, 0x3c, !PT ;  /* 0x0000001902023212 */ /* 0x000fe400078e3cff */
[----:B------:R-:W-:Y:S02]  /*0850*/  @P3 LOP3.LUT R3, R3, R18, RZ, 0x3c, !PT ;  /* 0x0000001203033212 */ /* 0x000fe400078e3cff */
[----:B------:R-:W4:Y:S01]  /*0860*/  @P5 LDG.E R18, desc[UR8][R10.64+0x74] ;  /* 0x000074080a125981 */ /* 0x000f22000c1e1900 */
[----:B------:R-:W-:-:S03]  /*0870*/  @P4 LOP3.LUT R5, R5, R20, RZ, 0x3c, !PT ;  /* 0x0000001405054212 */ /* 0x000fc600078e3cff */
[----:B------:R-:W4:Y:S01]  /*0880*/  @P6 LDG.E R20, desc[UR8][R10.64+0x80] ;  /* 0x000080080a146981 */ /* 0x000f22000c1e1900 */
[----:B------:R-:W-:-:S03]  /*0890*/  @P4 LOP3.LUT R3, R3, R24, RZ, 0x3c, !PT ;  /* 0x0000001803034212 */ /* 0x000fc600078e3cff */
[----:B------:R-:W4:Y:S01]  /*08a0*/  @P6 LDG.E R24, desc[UR8][R10.64+0x88] ;  /* 0x000088080a186981 */ /* 0x000f22000c1e1900 */
[----:B------:R-:W-:-:S03]  /*08b0*/  @P5 LOP3.LUT R5, R5, R26, RZ, 0x3c, !PT ;  /* 0x0000001a05055212 */ /* 0x000fc600078e3cff */
[----:B------:R-:W4:Y:S04]  /*08c0*/  @P0 LDG.E R25, desc[UR8][R10.64+0x8c] ;  /* 0x00008c080a190981 */ /* 0x000f28000c1e1900 */
[----:B------:R-:W4:Y:S04]  /*08d0*/  @P0 LDG.E R26, desc[UR8][R10.64+0x94] ;  /* 0x000094080a1a0981 */ /* 0x000f28000c1e1900 */
        /* <DEDUP_REMOVED lines=9> */
[----:B------:R-:W-:Y:S02]  /*0970*/  @P6 LOP3.LUT R0, R0, R27, RZ, 0x3c, !PT ;  /* 0x0000001b00006212 */ /* 0x000fe400078e3cff */
[----:B------:R-:W-:Y:S02]  /*0980*/  @P5 LOP3.LUT R3, R3, R18, RZ, 0x3c, !PT ;  /* 0x0000001203035212 */ /* 0x000fe400078e3cff */
[----:B------:R-:W-:Y:S02]  /*0990*/  @P6 LOP3.LUT R5, R5, R20, RZ, 0x3c, !PT ;  /* 0x0000001405056212 */ /* 0x000fe400078e3cff */
[----:B------:R-:W-:Y:S02]  /*09a0*/  @P6 LOP3.LUT R3, R3, R24, RZ, 0x3c, !PT ;  /* 0x0000001803036212 */ /* 0x000fe400078e3cff */
[----:B------:R-:W-:Y:S02]  /*09b0*/  @P0 LOP3.LUT R0, R0, R25, RZ, 0x3c, !PT ;  /* 0x0000001900000212 */ /* 0x000fe400078e3cff */
[----:B------:R-:W-:-:S02]  /*09c0*/  @P0 LOP3.LUT R5, R5, R26, RZ, 0x3c, !PT ;  /* 0x0000001a05050212 */ /* 0x000fc400078e3cff */
[----:B------:R-:W-:Y:S02]  /*09d0*/  @P0 LOP3.LUT R3, R3, R28, RZ, 0x3c, !PT ;  /* 0x0000001c03030212 */ /* 0x000fe400078e3cff */
[----:B--2---:R-:W-:Y:S02]  /*09e0*/  @P6 LOP3.LUT R4, R4, R17, RZ, 0x3c, !PT ;  /* 0x0000001104046212 */ /* 0x004fe400078e3cff */
[----:B---3--:R-:W-:Y:S02]  /*09f0*/  @P6 LOP3.LUT R2, R2, R19, RZ, 0x3c, !PT ;  /* 0x0000001302026212 */ /* 0x008fe400078e3cff */
[----:B----4-:R-:W-:Y:S02]  /*0a00*/  @P0 LOP3.LUT R4, R4, R21, RZ, 0x3c, !PT ;  /* 0x0000001504040212 */ /* 0x010fe400078e3cff */
[----:B------:R-:W-:Y:S02]  /*0a10*/  @P0 LOP3.LUT R2, R2, R23, RZ, 0x3c, !PT ;  /* 0x0000001702020212 */ /* 0x000fe400078e3cff */
[----:B------:R-:W-:-:S13]  /*0a20*/  R2P PR, R22.B1, 0x7f ;  /* 0x0000007f16007804 */ /* 0x000fda0000001000 */
[----:B------:R-:W2:Y:S04]  /*0a30*/  @P0 LDG.E R20, desc[UR8][R10.64+0xb0] ;  /* 0x0000b0080a140981 */ /* 0x000ea8000c1e1900 */
[----:B------:R-:W3:Y:S04]  /*0a40*/  @P0 LDG.E R21, desc[UR8][R10.64+0xa0] ;  /* 0x0000a0080a150981 */ /* 0x000ee8000c1e1900 */
[----:B------:R-:W4:Y:S04]  /*0a50*/  @P0 LDG.E R23, desc[UR8][R10.64+0xa4] ;  /* 0x0000a4080a170981 */ /* 0x000f28000c1e1900 */
[----:B------:R-:W4:Y:S04]  /*0a60*/  @P0 LDG.E R18, desc[UR8][R10.64+0xa8] ;  /* 0x0000a8080a120981 */ /* 0x000f28000c1e1900 */
[----:B------:R-:W4:Y:S04]  /*0a70*/  @P0 LDG.E R25, desc[UR8][R10.64+0xac] ;  /* 0x0000ac080a190981 */ /* 0x000f28000c1e1900 */
[----:B------:R-:W4:Y:S04]  /*0a80*/  @P1 LDG.E R27, desc[UR8][R10.64+0xb4] ;  /* 0x0000b4080a1b1981 */ /* 0x000f28000c1e1900 */
[----:B------:R-:W4:Y:S04]  /*0a90*/  @P2 LDG.E R29, desc[UR8][R10.64+0xc8] ;  /* 0x0000c8080a1d2981 */ /* 0x000f28000c1e1900 */
[----:B------:R-:W4:Y:S04]  /*0aa0*/  @P3 LDG.E R19, desc[UR8][R10.64+0xdc] ;  /* 0x0000dc080a133981 */ /* 0x000f28000c1e1900 */
        /* <DEDUP_REMOVED lines=12> */
[----:B------:R-:W-:Y:S01]  /*0b70*/  LOP3.LUT P0, RZ, R22, 0x8000, RZ, 0xc0, !PT ;  /* 0x0000800016ff7812 */ /* 0x000fe2000780c0ff */
[----:B------:R-:W4:Y:S04]  /*0b80*/  @P1 LDG.E R25, desc[UR8][R10.64+0xc0] ;  /* 0x0000c0080a191981 */ /* 0x000f28000c1e1900 */
[----:B------:R-:W4:Y:S01]  /*0b90*/  @P1 LDG.E R22, desc[UR8][R10.64+0xc4] ;  /* 0x0000c4080a161981 */ /* 0x000f22000c1e1900 */
[----:B------:R-:W-:-:S03]  /*0ba0*/  @P1 LOP3.LUT R0, R0, R27, RZ, 0x3c, !PT ;  /* 0x0000001b00001212 */ /* 0x000fc600078e3cff */
[----:B------:R-:W4:Y:S01]  /*0bb0*/  @P2 LDG.E R27, desc[UR8][R10.64+0xcc] ;  /* 0x0000cc080a1b2981 */ /* 0x000f22000c1e1900 */
[----:B------:R-:W-:-:S03]  /*0bc0*/  @P2 LOP3.LUT R0, R0, R29, RZ, 0x3c, !PT ;  /* 0x0000001d00002212 */ /* 0x000fc600078e3cff */
[----:B------:R-:W4:Y:S01]  /*0bd0*/  @P6 LDG.E R29, desc[UR8][R10.64+0x118] ;  /* 0x000118080a1d6981 */ /* 0x000f22000c1e1900 */
[----:B------:R-:W-:-:S03]  /*0be0*/  @P3 LOP3.LUT R0, R0, R19, RZ, 0x3c, !PT ;  /* 0x0000001300003212 */ /* 0x000fc600078e3cff */
[----:B------:R-:W4:Y:S01]  /*0bf0*/  @P2 LDG.E R19, desc[UR8][R10.64+0xd4] ;  /* 0x0000d4080a132981 */ /* 0x000f22000c1e1900 */
[----:B------:R-:W-:-:S03]  /*0c00*/  @P4 LOP3.LUT R0, R0, R17, RZ, 0x3c, !PT ;  /* 0x0000001100004212 */ /* 0x000fc600078e3cff */
[----:B------:R-:W4:Y:S04]  /*0c10*/  @P5 LDG.E R17, desc[UR8][R10.64+0x108] ;  /* 0x000108080a115981 */ /* 0x000f28000c1e1900 */
[----:B------:R-:W4:Y:S01]  /*0c20*/  @P0 LDG.E R28, desc[UR8][R10.64+0x13c] ;  /* 0x00013c080a1c0981 */ /* 0x000f22000c1e1900 */
[----:B--2---:R-:W-:-:S03]  /*0c30*/  @P1 LOP3.LUT R5, R5, R20, RZ, 0x3c, !PT ;  /* 0x0000001405051212 */ /* 0x004fc600078e3cff */
[----:B------:R-:W2:Y:S01]  /*0c40*/  @P4 LDG.E R20, desc[UR8][R10.64+0x100] ;  /* 0x000100080a144981 */ /* 0x000ea2000c1e1900 */
[----:B---3--:R-:W-:Y:S02]  /*0c50*/  @P5 LOP3.LUT R0, R0, R21, RZ, 0x3c, !PT ;  /* 0x0000001500005212 */ /* 0x008fe400078e3cff */
[----:B------:R-:W-:Y:S01]  /*0c60*/  @P2 LOP3.LUT R5, R5, R24, RZ, 0x3c, !PT ;  /* 0x0000001805052212 */ /* 0x000fe200078e3cff */
[----:B------:R-:W3:Y:S01]  /*0c70*/  @P3 LDG.E R21, desc[UR8][R10.64+0xe0] ;  /* 0x0000e0080a153981 */ /* 0x000ee2000c1e1900 */
[----:B----4-:R-:W-:-:S03]  /*0c80*/  @P1 LOP3.LUT R4, R4, R23, RZ, 0x3c, !PT ;  /* 0x0000001704041212 */ /* 0x010fc600078e3cff */
[----:B------:R-:W4:Y:S04]  /*0c90*/  @P3 LDG.E R24, desc[UR8][R10.64+0xec] ;  /* 0x0000ec080a183981 */ /* 0x000f28000c1e1900 */
[----:B------:R-:W2:Y:S01]  /*0ca0*/  @P3 LDG.E R23, desc[UR8][R10.64+0xe8] ;  /* 0x0000e8080a173981 */ /* 0x000ea2000c1e1900 */
[----:B------:R-:W-:-:S03]  /*0cb0*/  @P1 LOP3.LUT R2, R2, R25, RZ, 0x3c, !PT ;  /* 0x0000001902021212 */ /* 0x000fc600078e3cff */
[----:B------:R-:W2:Y:S01]  /*0cc0*/  @P4 LDG.E R25, desc[UR8][R10.64+0xf4] ;  /* 0x0000f4080a194981 */ /* 0x000ea2000c1e1900 */
[----:B------:R-:W-:-:S03]  /*0cd0*/  @P1 LOP3.LUT R3, R3, R22, RZ, 0x3c, !PT ;  /* 0x0000001603031212 */ /* 0x000fc600078e3cff */
[----:B------:R-:W2:Y:S01]  /*0ce0*/  @P3 LDG.E R22, desc[UR8][R10.64+0xe4] ;  /* 0x0000e4080a163981 */ /* 0x000ea2000c1e1900 */
[----:B------:R-:W-:Y:S02]  /*0cf0*/  @P2 LOP3.LUT R4, R4, R27, RZ, 0x3c, !PT ;  /* 0x0000001b04042212 */ /* 0x000fe400078e3cff */
[----:B------:R-:W-:Y:S01]  /*0d00*/  @P2 LOP3.LUT R3, R3, R18, RZ, 0x3c, !PT ;  /* 0x0000001203032212 */ /* 0x000fe200078e3cff */
[----:B------:R-:W2:Y:S04]  /*0d10*/  @P4 LDG.E R27, desc[UR8][R10.64+0xfc] ;  /* 0x0000fc080a1b4981 */ /* 0x000ea8000c1e1900 */
[----:B------:R-:W2:Y:S01]  /*0d20*/  @P5 LDG.E R18, desc[UR8][R10.64+0x10c] ;  /* 0x00010c080a125981 */ /* 0x000ea2000c1e1900 */
[----:B------:R-:W-:-:S03]  /*0d30*/  @P2 LOP3.LUT R2, R2, R19, RZ, 0x3c, !PT ;  /* 0x0000001302022212 */ /* 0x000fc600078e3cff */
[----:B------:R-:W2:Y:S01]  /*0d40*/  @P5 LDG.E R19, desc[UR8][R10.64+0x110] ;  /* 0x000110080a135981 */ /* 0x000ea2000c1e1900 */
[----:B------:R-:W-:-:S03]  /*0d50*/  @P6 LOP3.LUT R0, R0, R29, RZ, 0x3c, !PT ;  /* 0x0000001d00006212 */ /* 0x000fc600078e3cff */
[----:B------:R-:W2:Y:S01]  /*0d60*/  @P0 LDG.E R29, desc[UR8][R10.64+0x12c] ;  /* 0x00012c080a1d0981 */ /* 0x000ea2000c1e1900 */
[----:B---3--:R-:W-:-:S03]  /*0d70*/  @P3 LOP3.LUT R4, R4, R21, RZ, 0x3c, !PT ;  /* 0x0000001504043212 */ /* 0x008fc600078e3cff */
[----:B------:R-:W3:Y:S01]  /*0d80*/  @P6 LDG.E R21, desc[UR8][R10.64+0x11c] ;  /* 0x00011c080a156981 */ /* 0x000ee2000c1e1900 */
[----:B----4-:R-:W-:-:S03]  /*0d90*/  @P3 LOP3.LUT R3, R3, R24, RZ, 0x3c, !PT ;  /* 0x0000001803033212 */ /* 0x010fc600078e3cff */
[----:B------:R-:W4:Y:S01]  /*0da0*/  @P6 LDG.E R24, desc[UR8][R10.64+0x128] ;  /* 0x000128080a186981 */ /* 0x000f22000c1e1900 */
[----:B--2---:R-:W-:Y:S02]  /*0db0*/  @P3 LOP3.LUT R2, R2, R23, RZ, 0x3c, !PT ;  /* 0x0000001702023212 */ /* 0x004fe400078e3cff */
[----:B------:R-:W-:Y:S01]  /*0dc0*/  @P4 LOP3.LUT R3, R3, R20, RZ, 0x3c, !PT ;  /* 0x0000001403034212 */ /* 0x000fe200078e3cff */
[----:B------:R-:W2:Y:S01]  /*0dd0*/  @P6 LDG.E R23, desc[UR8][R10.64+0x124] ;  /* 0x000124080a176981 */ /* 0x000ea2000c1e1900 */
[----:B------:R-:W-:-:S03]  /*0de0*/  @P4 LOP3.LUT R4, R4, R25, RZ, 0x3c, !PT ;  /* 0x0000001904044212 */ /* 0x000fc600078e3cff */
[----:B------:R-:W4:Y:S01]  /*0df0*/  @P6 LDG.E R20, desc[UR8][R10.64+0x120] ;  /* 0x000120080a146981 */ /* 0x000f22000c1e1900 */
[----:B------:R-:W-:-:S03]  /*0e00*/  @P3 LOP3.LUT R5, R5, R22, RZ, 0x3c, !PT ;  /* 0x0000001605053212 */ /* 0x000fc600078e3cff */
[----:B------:R-:W4:Y:S01]  /*0e10*/  @P5 LDG.E R22, desc[UR8][R10.64+0x114] ;  /* 0x000114080a165981 */ /* 0x000f22000c1e1900 */
[----:B------:R-:W-:Y:S02]  /*0e20*/  @P4 LOP3.LUT R5, R5, R26, RZ, 0x3c, !PT ;  /* 0x0000001a05054212 */ /* 0x000fe400078e3cff */
[----:B------:R-:W-:Y:S01]  /*0e30*/  @P5 LOP3.LUT R4, R4, R17, RZ, 0x3c, !PT ;  /* 0x0000001104045212 */ /* 0x000fe200078e3cff */
[----:B------:R-:W4:Y:S04]  /*0e40*/  @P0 LDG.E R26, desc[UR8][R10.64+0x134] ;  /* 0x000134080a1a0981 */ /* 0x000f28000c1e1900 */
[----:B------:R-:W4:Y:S04]  /*0e50*/  @P0 LDG.E R17, desc[UR8][R10.64+0x130] ;  /* 0x000130080a110981 */ /* 0x000f28000c1e1900 */
[----:B------:R-:W4:Y:S01]  /*0e60*/  @P0 LDG.E R25, desc[UR8][R10.64+0x138] ;  /* 0x000138080a190981 */ /* 0x000f22000c1e1900 */
[----:B------:R-:W-:Y:S01]  /*0e70*/  UIADD3 UR4, UPT, UPT, UR4, 0x10, URZ ;  /* 0x0000001004047890 */ /* 0x000fe2000fffe0ff */
[----:B------:R-:W-:-:S03]  /*0e80*/  @P4 LOP3.LUT R2, R2, R27, RZ, 0x3c, !PT ;  /* 0x0000001b02024212 */ /* 0x000fc600078e3cff */
[----:B------:R-:W-:Y:S01]  /*0e90*/  UISETP.NE.AND UP0, UPT, UR4, 0x20, UPT ;  /* 0x000000200400788c */ /* 0x000fe2000bf05270 */
[----:B------:R-:W-:Y:S02]  /*0ea0*/  @P5 LOP3.LUT R5, R5, R18, RZ, 0x3c, !PT ;  /* 0x0000001205055212 */ /* 0x000fe400078e3cff */
[----:B------:R-:W-:Y:S02]  /*0eb0*/  @P5 LOP3.LUT R2, R2, R19, RZ, 0x3c, !PT ;  /* 0x0000001302025212 */ /* 0x000fe400078e3cff */
[----:B------:R-:W-:Y:S02]  /*0ec0*/  @P0 LOP3.LUT R0, R0, R29, RZ, 0x3c, !PT ;  /* 0x0000001d00000212 */ /* 0x000fe400078e3cff */
[----:B---3--:R-:W-:Y:S02]  /*0ed0*/  @P6 LOP3.LUT R4, R4, R21, RZ, 0x3c, !PT ;  /* 0x0000001504046212 */ /* 0x008fe400078e3cff */
[----:B--2---:R-:W-:Y:S02]  /*0ee0*/  @P6 LOP3.LUT R2, R2, R23, RZ, 0x3c, !PT ;  /* 0x0000001702026212 */ /* 0x004fe400078e3cff */
[----:B----4-:R-:W-:-:S02]  /*0ef0*/  @P6 LOP3.LUT R5, R5, R20, RZ, 0x3c, !PT ;  /* 0x0000001405056212 */ /* 0x010fc400078e3cff */
[----:B------:R-:W-:-:S04]  /*0f00*/  @P5 LOP3.LUT R3, R3, R22, RZ, 0x3c, !PT ;  /* 0x0000001603035212 */ /* 0x000fc800078e3cff */
[----:B------:R-:W-:Y:S02]  /*0f10*/  @P6 LOP3.LUT R3, R3, R24, RZ, 0x3c, !PT ;  /* 0x0000001803036212 */ /* 0x000fe400078e3cff */
[----:B------:R-:W-:Y:S02]  /*0f20*/  @P0 LOP3.LUT R5, R5, R26, RZ, 0x3c, !PT ;  /* 0x0000001a05050212 */ /* 0x000fe400078e3cff */
[----:B------:R-:W-:Y:S02]  /*0f30*/  @P0 LOP3.LUT R4, R4, R17, RZ, 0x3c, !PT ;  /* 0x0000001104040212 */ /* 0x000fe400078e3cff */
[----:B------:R-:W-:Y:S02]  /*0f40*/  @P0 LOP3.LUT R3, R3, R28, RZ, 0x3c, !PT ;  /* 0x0000001c03030212 */ /* 0x000fe400078e3cff */
[----:B------:R-:W-:Y:S01]  /*0f50*/  @P0 LOP3.LUT R2, R2, R25, RZ, 0x3c, !PT ;  /* 0x0000001902020212 */ /* 0x000fe200078e3cff */
[----:B------:R-:W-:Y:S06]  /*0f60*/  BRA.U UP0, `(.L_x_6) ;  /* 0xfffffff500487547 */ /* 0x000fec000b83ffff */
[----:B------:R-:W-:-:S05]  /*0f70*/  VIADD R7, R7, 0x1 ;  /* 0x0000000107077836 */ /* 0x000fca0000000000 */
[----:B------:R-:W-:-:S13]  /*0f80*/  ISETP.NE.AND P0, PT, R7, 0x5, PT ;  /* 0x000000050700780c */ /* 0x000fda0003f05270 */
[----:B------:R-:W-:Y:S05]  /*0f90*/  @P0 BRA `(.L_x_7) ;  /* 0xfffffff400300947 */ /* 0x000fea000383ffff */
[----:B------:R-:W-:Y:S01]  /*0fa0*/  LOP3.LUT R7, R16, 0x3, RZ, 0xc0, !PT ;  /* 0x0000000310077812 */ /* 0x000fe200078ec0ff */
[----:B------:R0:W-:Y:S03]  /*0fb0*/  STL [R1+0x4], R0 ;  /* 0x0000040001007387 */ /* 0x0001e60000100800 */
[----:B------:R-:W-:Y:S01]  /*0fc0*/  ISETP.NE.U32.AND P0, PT, R7, 0x1, PT ;  /* 0x000000010700780c */ /* 0x000fe20003f05070 */
[----:B------:R0:W-:Y:S03]  /*0fd0*/  STL.64 [R1+0x8], R4 ;  /* 0x0000080401007387 */ /* 0x0001e60000100a00 */
[----:B------:R-:W-:Y:S01]  /*0fe0*/  ISETP.NE.AND.EX P0, PT, RZ, RZ, PT, P0 ;  /* 0x000000ffff00720c */ /* 0x000fe20003f05300 */
[----:B------:R0:W-:-:S12]  /*0ff0*/  STL.64 [R1+0x10], R2 ;  /* 0x0000100201007387 */ /* 0x0001d80000100a00 */
[----:B0-----:R-:W-:Y:S05]  /*1000*/  @!P0 BRA `(.L_x_5) ;  /* 0x0000001800088947 */ /* 0x001fea0003800000 */
[----:B------:R-:W-:Y:S01]  /*1010*/  UMOV UR4, URZ ;  /* 0x000000ff00047c82 */ /* 0x000fe20008000000 */
[----:B------:R-:W-:Y:S01]  /*1020*/  UMOV UR5, URZ ;  /* 0x000000ff00057c82 */ /* 0x000fe20008000000 */
[----:B------:R-:W-:Y:S02]  /*1030*/  IMAD.MOV.U32 R0, RZ, RZ, RZ ;  /* 0x000000ffff007224 */ /* 0x000fe400078e00ff */
[----:B------:R-:W-:Y:S02]  /*1040*/  IMAD.MOV.U32 R7, RZ, RZ, RZ ;  /* 0x000000ffff077224 */ /* 0x000fe400078e00ff */
[----:B------:R-:W-:Y:S02]  /*1050*/  IMAD.U32 R3, RZ, RZ, UR4 ;  /* 0x00000004ff037e24 */ /* 0x000fe4000f8e00ff */
[----:B------:R-:W-:Y:S02]  /*1060*/  IMAD.U32 R2, RZ, RZ, UR5 ;  /* 0x00000005ff027e24 */ /* 0x000fe4000f8e00ff */
[----:B------:R-:W-:-:S02]  /*1070*/  IMAD.U32 R5, RZ, RZ, UR4 ;  /* 0x00000004ff057e24 */ /* 0x000fc4000f8e00ff */
[----:B------:R-:W-:-:S07]  /*1080*/  IMAD.U32 R4, RZ, RZ, UR5 ;  /* 0x00000005ff047e24 */ /* 0x000fce000f8e00ff */
.L_x_9:
[----:B------:R-:W-:-:S06]  /*1090*/  IMAD R15, R7, 0x4, R6 ;  /* 0x00000004070f7824 */ /* 0x000fcc00078e0206 */
[----:B------:R-:W5:Y:S01]  /*10a0*/  LDL R15, [R15+0x4] ;  /* 0x000004000f0f7983 */ /* 0x000f620000100800 */
[----:B------:R-:W-:-:S05]  /*10b0*/  UMOV UR4, URZ ;  /* 0x000000ff00047c82 */ /* 0x000fca0008000000 */
.L_x_8:
        /* <DEDUP_REMOVED lines=183> */
[----:B0-----:R-:W-:Y:S05]  /*1c30*/  @P0 BRA `(.L_x_5) ;  /* 0x0000000800fc0947 */ /* 0x001fea0003800000 */
        /* <DEDUP_REMOVED lines=8> */
.L_x_11:
[----:B------:R-:W-:-:S06]  /*1cc0*/  IMAD R15, R7, 0x4, R6 ;  /* 0x00000004070f7824 */ /* 0x000fcc00078e0206 */
[----:B------:R-:W5:Y:S01]  /*1cd0*/  LDL R15, [R15+0x4] ;  /* 0x000004000f0f7983 */ /* 0x000f620000100800 */
[----:B------:R-:W-:-:S05]  /*1ce0*/  UMOV UR4, URZ ;  /* 0x000000ff00047c82 */ /* 0x000fca0008000000 */
.L_x_10:
        /* <DEDUP_REMOVED lines=177> */
[----:B------:R0:W-:Y:S04]  /*2800*/  STL [R1+0x4], R0 ;  /* 0x0000040001007387 */ /* 0x0001e80000100800 */
[----:B------:R0:W-:Y:S04]  /*2810*/  STL.64 [R1+0x8], R4 ;  /* 0x0000080401007387 */ /* 0x0001e80000100a00 */
[----:B------:R0:W-:Y:S02]  /*2820*/  STL.64 [R1+0x10], R2 ;  /* 0x0000100201007387 */ /* 0x0001e40000100a00 */
.L_x_5:
[----:B------:R-:W-:Y:S05]  /*2830*/  BSYNC.RECONVERGENT B1 ;  /* 0x0000000000017941 */ /* 0x000fea0003800200 */
.L_x_4:
[----:B------:R-:W-:Y:S01]  /*2840*/  ISETP.GT.U32.AND P0, PT, R16, 0x3, PT ;  /* 0x000000031000780c */ /* 0x000fe20003f04070 */
[----:B------:R-:W-:Y:S01]  /*2850*/  VIADD R12, R12, 0x1 ;  /* 0x000000010c0c7836 */ /* 0x000fe20000000000 */
[--C-:B------:R-:W-:Y:S02]  /*2860*/  SHF.R.U64 R16, R16, 0x2, R13.reuse ;  /* 0x0000000210107819 */ /* 0x100fe4000000120d */
[----:B------:R-:W-:Y:S02]  /*2870*/  ISETP.GT.U32.AND.EX P0, PT, R13, RZ, PT, P0 ;  /* 0x000000ff0d00720c */ /* 0x000fe40003f04100 */
[----:B------:R-:W-:-:S11]  /*2880*/  SHF.R.U32.HI R13, RZ, 0x2, R13 ;  /* 0x00000002ff0d7819 */ /* 0x000fd6000001160d */
[----:B------:R-:W-:Y:S05]  /*2890*/  @P0 BRA `(.L_x_12) ;  /* 0xffffffd800c40947 */ /* 0x000fea000383ffff */
.L_x_3:
[----:B------:R-:W-:Y:S05]  /*28a0*/  BSYNC.RECONVERGENT B0 ;  /* 0x0000000000007941 */ /* 0x000fea0003800200 */
.L_x_2:
[----:B------:R-:W-:Y:S01]  /*28b0*/  ISETP.NE.AND P1, PT, R14, RZ, PT ;  /* 0x000000ff0e00720c */ /* 0x000fe20003f25270 */
[----:B------:R-:W-:Y:S01]  /*28c0*/  IMAD.MOV.U32 R7, RZ, RZ, 0x319e49d4 ;  /* 0x319e49d4ff077424 */ /* 0x000fe200078e00ff */
[----:B------:R-:W-:Y:S01]  /*28d0*/  PLOP3.LUT P0, PT, PT, PT, PT, 0x8, 0x80 ;  /* 0x000000000080781c */ /* 0x000fe20003f0e170 */
[----:B------:R-:W-:Y:S02]  /*28e0*/  IMAD.MOV.U32 R11, RZ, RZ, RZ ;  /* 0x000000ffff0b7224 */ /* 0x000fe400078e00ff */
[----:B------:R-:W-:-:S08]  /*28f0*/  IMAD.MOV.U32 R6, RZ, RZ, RZ ;  /* 0x000000ffff067224 */ /* 0x000fd000078e00ff */
[----:B------:R-:W-:Y:S05]  /*2900*/  @!P1 BRA `(.L_x_13) ;  /* 0x0000000800a09947 */ /* 0x000fea0003800000 */
[----:B------:R-:W-:Y:S01]  /*2910*/  ISETP.NE.AND P0, PT, R14, 0x1, PT ;  /* 0x000000010e00780c */ /* 0x000fe20003f05270 */
[----:B------:R-:W-:Y:S02]  /*2920*/  IMAD.MOV.U32 R8, RZ, RZ, RZ ;  /* 0x000000ffff087224 */ /* 0x000fe400078e00ff */
[----:B------:R-:W-:-:S10]  /*2930*/  IMAD.MOV.U32 R10, RZ, RZ, 0x319e49d4 ;  /* 0x319e49d4ff0a7424 */ /* 0x000fd400078e00ff */
[----:B------:R-:W-:Y:S05]  /*2940*/  @!P0 BRA `(.L_x_14) ;  /* 0x0000000400688947 */ /* 0x000fea0003800000 */
[----:B------:R-:W-:Y:S01]  /*2950*/  LOP3.LUT R8, R14, 0x7ffffffe, RZ, 0xc0, !PT ;  /* 0x7ffffffe0e087812 */ /* 0x000fe200078ec0ff */
[----:B------:R-:W-:Y:S02]  /*2960*/  IMAD.MOV.U32 R6, RZ, RZ, RZ ;  /* 0x000000ffff067224 */ /* 0x000fe400078e00ff */
[----:B------:R-:W-:Y:S02]  /*2970*/  IMAD.MOV.U32 R7, RZ, RZ, 0x3198c20f ;  /* 0x3198c20fff077424 */ /* 0x000fe400078e00ff */
[----:B------:R-:W-:-:S07]  /*2980*/  IMAD.MOV R8, RZ, RZ, -R8 ;  /* 0x000000ffff087224 */ /* 0x000fce00078e0a08 */
.L_x_18:
[----:B------:R-:W-:Y:S01]  /*2990*/  SHF.R.U32.HI R9, RZ, 0x2, R0 ;  /* 0x00000002ff097819 */ /* 0x000fe20000011600 */
[----:B------:R-:W-:Y:S01]  /*29a0*/  IMAD.MOV.U32 R11, RZ, RZ, 0x2f800000 ;  /* 0x2f800000ff0b7424 */ /* 0x000fe200078e00ff */
[----:B------:R-:W-:Y:S01]  /*29b0*/  BSSY.RECONVERGENT B0, `(.L_x_15) ;  /* 0x0000040000007945 */ /* 0x000fe20003800200 */
[----:B------:R-:W-:Y:S01]  /*29c0*/  IMAD.MOV.U32 R13, RZ, RZ, 0x3e055027 ;  /* 0x3e055027ff0d7424 */ /* 0x000fe200078e00ff */
[----:B------:R-:W-:Y:S01]  /*29d0*/  LOP3.LUT R9, R9, R0, RZ, 0x3c, !PT ;  /* 0x0000000009097212 */ /* 0x000fe200078e3cff */
[----:B0-----:R-:W-:-:S04]  /*29e0*/  IMAD.SHL.U32 R0, R3, 0x10, RZ ;  /* 0x0000001003007824 */ /* 0x001fc800078e00ff */
[----:B------:R-:W-:-:S05]  /*29f0*/  IMAD.SHL.U32 R10, R9, 0x2, RZ ;  /* 0x00000002090a7824 */ /* 0x000fca00078e00ff */
[----:B------:R-:W-:Y:S01]  /*2a00*/  LOP3.LUT R0, R9, R10, R0, 0x96, !PT ;  /* 0x0000000a09007212 */ /* 0x000fe200078e9600 */
[----:B------:R-:W-:-:S03]  /*2a10*/  IMAD.MOV.U32 R9, RZ, RZ, R2 ;  /* 0x000000ffff097224 */ /* 0x000fc600078e0002 */
[----:B------:R-:W-:-:S04]  /*2a20*/  LOP3.LUT R2, R0, R3, RZ, 0x3c, !PT ;  /* 0x0000000300027212 */ /* 0x000fc800078e3cff */
[C---:B------:R-:W-:Y:S01]  /*2a30*/  IADD3 R0, PT, PT, R7.reuse, 0x587c5, R2 ;  /* 0x000587c507007810 */ /* 0x040fe20007ffe002 */
[----:B------:R-:W-:-:S03]  /*2a40*/  VIADD R7, R7, 0xb0f8a ;  /* 0x000b0f8a07077836 */ /* 0x000fc60000000000 */
[----:B------:R-:W-:-:S05]  /*2a50*/  I2FP.F32.U32 R0, R0 ;  /* 0x0000000000007245 */ /* 0x000fca0000201000 */
[----:B------:R-:W-:-:S05]  /*2a60*/  FFMA R0, R0, R11, 1.1641532182693481445e-10 ;  /* 0x2f00000000007423 */ /* 0x000fca000000000b */
[----:B------:R-:W-:-:S13]  /*2a70*/  FSETP.GEU.AND P0, PT, R0, 1.175494350822287508e-38, PT ;  /* 0x008000000000780b */ /* 0x000fda0003f0e000 */
[----:B------:R-:W-:-:S04]  /*2a80*/  @!P0 FMUL R0, R0, 8388608 ;  /* 0x4b00000000008820 */ /* 0x000fc80000400000 */
[----:B------:R-:W-:-:S05]  /*2a90*/  VIADD R10, R0, 0xc0d55555 ;  /* 0xc0d55555000a7836 */ /* 0x000fca0000000000 */
[----:B------:R-:W-:-:S05]  /*2aa0*/  LOP3.LUT R11, R10, 0xff800000, RZ, 0xc0, !PT ;  /* 0xff8000000a0b7812 */ /* 0x000fca00078ec0ff */
[----:B------:R-:W-:-:S04]  /*2ab0*/  IMAD.IADD R10, R0, 0x1, -R11 ;  /* 0x00000001000a7824 */ /* 0x000fc800078e0a0b */
[----:B------:R-:W-:Y:S01]  /*2ac0*/  FADD R12, R10, -1 ;  /* 0xbf8000000a0c7421 */ /* 0x000fe20000000000 */
[----:B------:R-:W-:Y:S02]  /*2ad0*/  FSEL R10, RZ, -23, P0 ;  /* 0xc1b80000ff0a7808 */ /* 0x000fe40000000000 */
[----:B------:R-:W-:Y:S01]  /*2ae0*/  ISETP.GT.U32.AND P0, PT, R0, 0x7f7fffff, PT ;  /* 0x7f7fffff0000780c */ /* 0x000fe20003f04070 */
[----:B------:R-:W-:-:S04]  /*2af0*/  FFMA R13, R12, -R13, 0.14084610342979431152 ;  /* 0x3e1039f60c0d7423 */ /* 0x000fc8000000080d */
[----:B------:R-:W-:-:S04]  /*2b00*/  FFMA R13, R12, R13, -0.12148627638816833496 ;  /* 0xbdf8cdcc0c0d7423 */ /* 0x000fc8000000000d */
[----:B------:R-:W-:-:S04]  /*2b10*/  FFMA R13, R12, R13, 0.13980610668659210205 ;  /* 0x3e0f29550c0d7423 */ /* 0x000fc8000000000d */
[----:B------:R-:W-:-:S04]  /*2b20*/  FFMA R13, R12, R13, -0.16684235632419586182 ;  /* 0xbe2ad8b90c0d7423 */ /* 0x000fc8000000000d */
[----:B------:R-:W-:-:S04]  /*2b30*/  FFMA R13, R12, R13, 0.20012299716472625732 ;  /* 0x3e4ced0b0c0d7423 */ /* 0x000fc8000000000d */
[----:B------:R-:W-:-:S04]  /*2b40*/  FFMA R13, R12, R13, -0.24999669194221496582 ;  /* 0xbe7fff220c0d7423 */ /* 0x000fc8000000000d */
[----:B------:R-:W-:-:S04]  /*2b50*/  FFMA R13, R12, R13, 0.33333182334899902344 ;  /* 0x3eaaaa780c0d7423 */ /* 0x000fc8000000000d */
[C---:B------:R-:W-:Y:S01]  /*2b60*/  FFMA R15, R12.reuse, R13, -0.5 ;  /* 0xbf0000000c0f7423 */ /* 0x040fe2000000000d */
[----:B------:R-:W-:Y:S02]  /*2b70*/  I2FP.F32.S32 R13, R11 ;  /* 0x0000000b000d7245 */ /* 0x000fe40000201400 */
[----:B------:R-:W-:Y:S01]  /*2b80*/  SHF.R.U32.HI R11, RZ, 0x2, R4 ;  /* 0x00000002ff0b7819 */ /* 0x000fe20000011604 */
[C---:B------:R-:W-:Y:S02]  /*2b90*/  FMUL R15, R12.reuse, R15 ;  /* 0x0000000f0c0f7220 */ /* 0x040fe40000400000 */
[----:B------:R-:W-:Y:S01]  /*2ba0*/  FFMA R10, R13, 1.1920928955078125e-07, R10 ;  /* 0x340000000d0a7823 */ /* 0x000fe2000000000a */
[----:B------:R-:W-:Y:S02]  /*2bb0*/  IMAD.MOV.U32 R13, RZ, RZ, 0x7f800000 ;  /* 0x7f800000ff0d7424 */ /* 0x000fe400078e00ff */
[----:B------:R-:W-:Y:S01]  /*2bc0*/  FFMA R15, R12, R15, R12 ;  /* 0x0000000f0c0f7223 */ /* 0x000fe2000000000c */
[----:B------:R-:W-:Y:S01]  /*2bd0*/  LOP3.LUT R11, R11, R4, RZ, 0x3c, !PT ;  /* 0x000000040b0b7212 */ /* 0x000fe200078e3cff */
[----:B------:R-:W-:-:S02]  /*2be0*/  IMAD.SHL.U32 R4, R2, 0x10, RZ ;  /* 0x0000001002047824 */ /* 0x000fc400078e00ff */
[----:B------:R-:W-:Y:S01]  /*2bf0*/  FFMA R15, R10, 0.69314718246459960938, R15 ;  /* 0x3f3172180a0f7823 */ /* 0x000fe2000000000f */
[C---:B------:R-:W-:Y:S01]  /*2c00*/  @P0 FFMA R15, R0.reuse, R13, +INF ;  /* 0x7f800000000f0423 */ /* 0x040fe2000000000d */
[----:B------:R-:W-:Y:S01]  /*2c10*/  FSETP.NEU.AND P0, PT, R0, RZ, PT ;  /* 0x000000ff0000720b */ /* 0x000fe20003f0d000 */
[----:B------:R-:W-:Y:S02]  /*2c20*/  IMAD.SHL.U32 R10, R11, 0x2, RZ ;  /* 0x000000020b0a7824 */ /* 0x000fe400078e00ff */
[----:B------:R-:W-:-:S03]  /*2c30*/  FMUL R15, R15, -2 ;  /* 0xc00000000f0f7820 */ /* 0x000fc60000400000 */
[----:B------:R-:W-:Y:S02]  /*2c40*/  LOP3.LUT R11, R11, R10, R4, 0x96, !PT ;  /* 0x0000000a0b0b7212 */ /* 0x000fe400078e9604 */
[----:B------:R-:W-:Y:S02]  /*2c50*/  FSEL R15, R15, +INF , P0 ;  /* 0x7f8000000f0f7808 */ /* 0x000fe40000000000 */
[----:B------:R-:W-:Y:S01]  /*2c60*/  LOP3.LUT R0, R11, R2, RZ, 0x3c, !PT ;  /* 0x000000020b007212 */ /* 0x000fe200078e3cff */
[----:B------:R-:W-:Y:S01]  /*2c70*/  IMAD.MOV.U32 R11, RZ, RZ, 0x30c90fdb ;  /* 0x30c90fdbff0b7424 */ /* 0x000fe200078e00ff */
[----:B------:R0:W1:Y:S01]  /*2c80*/  MUFU.RSQ R12, R15 ;  /* 0x0000000f000c7308 */ /* 0x0000620000001400 */
[----:B------:R-:W-:Y:S02]  /*2c90*/  VIADD R10, R15, 0xf3000000 ;  /* 0xf30000000f0a7836 */ /* 0x000fe40000000000 */
[----:B------:R-:W-:-:S03]  /*2ca0*/  IMAD.IADD R4, R0, 0x1, R7 ;  /* 0x0000000100047824 */ /* 0x000fc600078e0207 */
[----:B------:R-:W-:Y:S01]  /*2cb0*/  ISETP.GT.U32.AND P0, PT, R10, 0x727fffff, PT ;  /* 0x727fffff0a00780c */ /* 0x000fe20003f04070 */
[----:B------:R-:W-:Y:S01]  /*2cc0*/  IMAD.MOV.U32 R10, RZ, RZ, R5 ;  /* 0x000000ffff0a7224 */ /* 0x000fe200078e0005 */
[----:B------:R-:W-:Y:S01]  /*2cd0*/  I2FP.F32.U32 R4, R4 ;  /* 0x0000000400047245 */ /* 0x000fe20000201000 */
[----:B------:R-:W-:Y:S02]  /*2ce0*/  IMAD.MOV.U32 R5, RZ, RZ, R3 ;  /* 0x000000ffff057224 */ /* 0x000fe400078e0003 */
[----:B------:R-:W-:Y:S02]  /*2cf0*/  IMAD.MOV.U32 R3, RZ, RZ, R0 ;  /* 0x000000ffff037224 */ /* 0x000fe400078e0000 */
[----:B------:R-:W-:-:S06]  /*2d00*/  FFMA R4, R4, R11, 7.314590599882819788e-10 ;  /* 0x30490fdb04047423 */ /* 0x000fcc000000000b */
[----:B01----:R-:W-:Y:S05]  /*2d10*/  @!P0 BRA `(.L_x_16) ;  /* 0x0000000000148947 */ /* 0x003fea0003800000 */
[----:B------:R-:W-:Y:S01]  /*2d20*/  IMAD.MOV.U32 R0, RZ, RZ, R15 ;  /* 0x000000ffff007224 */ /* 0x000fe200078e000f */
[----:B------:R-:W-:-:S07]  /*2d30*/  MOV R18, 0x2d50 ;  /* 0x00002d5000127802 */ /* 0x000fce0000000f00 */
[----:B------:R-:W-:Y:S05]  /*2d40*/  CALL.REL.NOINC `($__internal_0_$__cuda_sm20_sqrt_rn_f32_slowpath) ;  /* 0x0000001400fc7944 */ /* 0x000fea0003c00000 */
[----:B------:R-:W-:Y:S01]  /*2d50*/  IMAD.MOV.U32 R0, RZ, RZ, R11 ;  /* 0x000000ffff007224 */ /* 0x000fe200078e000b */
[----:B------:R-:W-:Y:S06]  /*2d60*/  BRA `(.L_x_17) ;  /* 0x0000000000107947 */ /* 0x000fec0003800000 */
.L_x_16:
[----:B------:R-:W-:Y:S01]  /*2d70*/  FMUL.FTZ R0, R15, R12 ;  /* 0x0000000c0f007220 */ /* 0x000fe20000410000 */
[----:B------:R-:W-:-:S03]  /*2d80*/  FMUL.FTZ R12, R12, 0.5 ;  /* 0x3f0000000c0c7820 */ /* 0x000fc60000410000 */
[----:B------:R-:W-:-:S04]  /*2d90*/  FFMA R11, -R0, R0, R15 ;  /* 0x00000000000b7223 */ /* 0x000fc8000000010f */
[----:B------:R-:W-:-:S07]  /*2da0*/  FFMA R0, R11, R12, R0 ;  /* 0x0000000c0b007223 */ /* 0x000fce0000000000 */
.L_x_17:
[----:B------:R-:W-:Y:S05]  /*2db0*/  BSYNC.RECONVERGENT B0 ;  /* 0x0000000000007941 */ /* 0x000fea0003800200 */
.L_x_15:
[----:B------:R-:W-:Y:S01]  /*2dc0*/  FMUL.RZ R12, R4, 0.15915493667125701904 ;  /* 0x3e22f983040c7820 */ /* 0x000fe2000040c000 */
[----:B------:R-:W-:Y:S02]  /*2dd0*/  VIADD R8, R8, 0x2 ;  /* 0x0000000208087836 */ /* 0x000fe40000000000 */
[----:B------:R-:W-:Y:S01]  /*2de0*/  IMAD.MOV.U32 R4, RZ, RZ, R9 ;  /* 0x000000ffff047224 */ /* 0x000fe200078e0009 */
[----:B------:R-:W0:Y:S02]  /*2df0*/  MUFU.SIN R11, R12 ;  /* 0x0000000c000b7308 */ /* 0x000e240000000400 */
[----:B------:R-:W-:-:S06]  /*2e00*/  ISETP.NE.AND P0, PT, R8, RZ, PT ;  /* 0x000000ff0800720c */ /* 0x000fcc0003f05270 */
[----:B------:R-:W1:Y:S01]  /*2e10*/  MUFU.COS R13, R12 ;  /* 0x0000000c000d7308 */ /* 0x000e620000000000 */
[----:B0-----:R-:W-:-:S04]  /*2e20*/  FMUL R11, R11, R0 ;  /* 0x000000000b0b7220 */ /* 0x001fc80000400000 */
[----:B------:R-:W-:Y:S01]  /*2e30*/  FMUL R11, R11, 0.20000000298023223877 ;  /* 0x3e4ccccd0b0b7820 */ /* 0x000fe20000400000 */
[----:B-1----:R-:W-:-:S03]  /*2e40*/  FMUL R13, R13, R0 ;  /* 0x000000000d0d7220 */ /* 0x002fc60000400000 */
[----:B------:R-:W-:Y:S01]  /*2e50*/  FFMA R6, R6, 0.10000000149011611938, R11 ;  /* 0x3dcccccd06067823 */ /* 0x000fe2000000000b */
[----:B------:R-:W-:Y:S02]  /*2e60*/  IMAD.MOV.U32 R0, RZ, RZ, R10 ;  /* 0x000000ffff007224 */ /* 0x000fe400078e000a */
[----:B------:R-:W-:-:S04]  /*2e70*/  FMUL R15, R13, 0.20000000298023223877 ;  /* 0x3e4ccccd0d0f7820 */ /* 0x000fc80000400000 */
[----:B------:R-:W-:Y:S01]  /*2e80*/  FFMA R6, R6, 0.10000000149011611938, R15 ;  /* 0x3dcccccd06067823 */ /* 0x000fe2000000000f */
[----:B------:R-:W-:Y:S06]  /*2e90*/  @P0 BRA `(.L_x_18) ;  /* 0xfffffff800bc0947 */ /* 0x000fec000383ffff */
[----:B------:R-:W-:Y:S02]  /*2ea0*/  IMAD.MOV.U32 R0, RZ, RZ, R10 ;  /* 0x000000ffff007224 */ /* 0x000fe400078e000a */
[----:B------:R-:W-:Y:S01]  /*2eb0*/  FMUL R8, R6, 0.10000000149011611938 ;  /* 0x3dcccccd06087820 */ /* 0x000fe20000400000 */
[----:B------:R-:W-:Y:S02]  /*2ec0*/  IMAD.MOV.U32 R11, RZ, RZ, R13 ;  /* 0x000000ffff0b7224 */ /* 0x000fe400078e000d */
[----:B------:R-:W-:Y:S02]  /*2ed0*/  VIADD R10, R7, 0x587c5 ;  /* 0x000587c5070a7836 */ /* 0x000fe40000000000 */
[----:B------:R-:W-:-:S07]  /*2ee0*/  IMAD.MOV.U32 R4, RZ, RZ, R9 ;  /* 0x000000ffff047224 */ /* 0x000fce00078e0009 */
.L_x_14:
[----:B------:R-:W-:-:S04]  /*2ef0*/  LOP3.LUT P1, R9, R14, 0x1, RZ, 0xc0, !PT ;  /* 0x000000010e097812 */ /* 0x000fc8000782c0ff */
[----:B------:R-:W-:-:S09]  /*2f00*/  ISETP.EQ.U32.AND P0, PT, R9, 0x1, PT ;  /* 0x000000010900780c */ /* 0x000fd20003f02070 */
[----:B------:R-:W-:Y:S05]  /*2f10*/  @!P1 BRA `(.L_x_19) ;  /* 0x0000000400189947 */ /* 0x000fea0003800000 */
        /* <DEDUP_REMOVED lines=8> */
[----:B------:R-:W-:-:S03]  /*2fa0*/  IMAD.MOV.U32 R7, RZ, RZ, 0x2f800000 ;  /* 0x2f800000ff077424 */ /* 0x000fc600078e00ff */
[----:B------:R-:W-:-:S05]  /*2fb0*/  LOP3.LUT R3, R0, R3, RZ, 0x3c, !PT ;  /* 0x0000000300037212 */ /* 0x000fca00078e3cff */
[----:B------:R-:W-:-:S05]  /*2fc0*/  IMAD.IADD R0, R3, 0x1, R10 ;  /* 0x0000000103007824 */ /* 0x000fca00078e020a */
[----:B------:R-:W-:-:S05]  /*2fd0*/  I2FP.F32.U32 R0, R0 ;  /* 0x0000000000007245 */ /* 0x000fca0000201000 */
[----:B------:R-:W-:-:S05]  /*2fe0*/  FFMA R0, R0, R7, 1.1641532182693481445e-10 ;  /* 0x2f00000000007423 */ /* 0x000fca0000000007 */
[----:B------:R-:W-:-:S13]  /*2ff0*/  FSETP.GEU.AND P1, PT, R0, 1.175494350822287508e-38, PT ;  /* 0x008000000000780b */ /* 0x000fda0003f2e000 */
[----:B------:R-:W-:-:S04]  /*3000*/  @!P1 FMUL R0, R0, 8388608 ;  /* 0x4b00000000009820 */ /* 0x000fc80000400000 */
[----:B------:R-:W-:-:S05]  /*3010*/  VIADD R6, R0, 0xc0d55555 ;  /* 0xc0d5555500067836 */ /* 0x000fca0000000000 */
[----:B------:R-:W-:-:S05]  /*3020*/  LOP3.LUT R7, R6, 0xff800000, RZ, 0xc0, !PT ;  /* 0xff80000006077812 */ /* 0x000fca00078ec0ff */
[----:B------:R-:W-:Y:S01]  /*3030*/  IMAD.IADD R6, R0, 0x1, -R7 ;  /* 0x0000000100067824 */ /* 0x000fe200078e0a07 */
[----:B------:R-:W-:-:S03]  /*3040*/  I2FP.F32.S32 R7, R7 ;  /* 0x0000000700077245 */ /* 0x000fc60000201400 */
[----:B------:R-:W-:-:S04]  /*3050*/  FADD R9, R6, -1 ;  /* 0xbf80000006097421 */ /* 0x000fc80000000000 */
        /* <DEDUP_REMOVED lines=8> */
[----:B------:R-:W-:Y:S02]  /*30e0*/  FSEL R6, RZ, -23, P1 ;  /* 0xc1b80000ff067808 */ /* 0x000fe40000800000 */
[----:B------:R-:W-:Y:S01]  /*30f0*/  ISETP.GT.U32.AND P1, PT, R0, 0x7f7fffff, PT ;  /* 0x7f7fffff0000780c */ /* 0x000fe20003f24070 */
[----:B------:R-:W-:Y:S02]  /*3100*/  FMUL R12, R9, R12 ;  /* 0x0000000c090c7220 */ /* 0x000fe40000400000 */
[----:B------:R-:W-:Y:S01]  /*3110*/  FFMA R6, R7, 1.1920928955078125e-07, R6 ;  /* 0x3400000007067823 */ /* 0x000fe20000000006 */
[----:B------:R-:W-:Y:S01]  /*3120*/  SHF.R.U32.HI R7, RZ, 0x2, R4 ;  /* 0x00000002ff077819 */ /* 0x000fe20000011604 */
[----:B------:R-:W-:-:S03]  /*3130*/  FFMA R9, R9, R12, R9 ;  /* 0x0000000c09097223 */ /* 0x000fc60000000009 */
[----:B------:R-:W-:Y:S01]  /*3140*/  LOP3.LUT R7, R7, R4, RZ, 0x3c, !PT ;  /* 0x0000000407077212 */ /* 0x000fe200078e3cff */
[----:B------:R-:W-:Y:S01]  /*3150*/  FFMA R9, R6, 0.69314718246459960938, R9 ;  /* 0x3f31721806097823 */ /* 0x000fe20000000009 */
[----:B------:R-:W-:-:S03]  /*3160*/  IMAD.SHL.U32 R4, R3, 0x10, RZ ;  /* 0x0000001003047824 */ /* 0x000fc600078e00ff */
[C---:B------:R-:W-:Y:S01]  /*3170*/  @P1 FFMA R9, R0.reuse, R11, +INF ;  /* 0x7f80000000091423 */ /* 0x040fe2000000000b */
[----:B------:R-:W-:Y:S01]  /*3180*/  IMAD.SHL.U32 R6, R7, 0x2, RZ ;  /* 0x0000000207067824 */ /* 0x000fe200078e00ff */
[----:B------:R-:W-:Y:S01]  /*3190*/  FSETP.NEU.AND P1, PT, R0, RZ, PT ;  /* 0x000000ff0000720b */ /* 0x000fe20003f2d000 */
[----:B------:R-:W-:Y:S02]  /*31a0*/  IMAD.MOV.U32 R11, RZ, RZ, 0x30c90fdb ;  /* 0x30c90fdbff0b7424 */ /* 0x000fe400078e00ff */
[----:B------:R-:W-:Y:S01]  /*31b0*/  FMUL R9, R9, -2 ;  /* 0xc000000009097820 */ /* 0x000fe20000400000 */
[----:B------:R-:W-:Y:S01]  /*31c0*/  LOP3.LUT R4, R7, R6, R4, 0x96, !PT ;  /* 0x0000000607047212 */ /* 0x000fe200078e9604 */
[----:B------:R-:W-:-:S03]  /*31d0*/  VIADD R7, R10, 0x587c5 ;  /* 0x000587c50a077836 */ /* 0x000fc60000000000 */
[----:B------:R-:W-:Y:S02]  /*31e0*/  FSEL R6, R9, +INF , P1 ;  /* 0x7f80000009067808 */ /* 0x000fe40000800000 */
[----:B------:R-:W-:Y:S02]  /*31f0*/  LOP3.LUT R3, R4, R3, RZ, 0x3c, !PT ;  /* 0x0000000304037212 */ /* 0x000fe400078e3cff */
[----:B------:R0:W1:Y:S01]  /*3200*/  MUFU.RSQ R9, R6 ;  /* 0x0000000600097308 */ /* 0x0000620000001400 */
[----:B------:R-:W-:Y:S02]  /*3210*/  VIADD R4, R6, 0xf3000000 ;  /* 0xf300000006047836 */ /* 0x000fe40000000000 */
[----:B------:R-:W-:-:S03]  /*3220*/  IMAD.IADD R0, R3, 0x1, R7 ;  /* 0x0000000103007824 */ /* 0x000fc600078e0207 */
[----:B------:R-:W-:Y:S02]  /*3230*/  ISETP.GT.U32.AND P1, PT, R4, 0x727fffff, PT ;  /* 0x727fffff0400780c */ /* 0x000fe40003f24070 */
[----:B------:R-:W-:-:S05]  /*3240*/  I2FP.F32.U32 R0, R0 ;  /* 0x0000000000007245 */ /* 0x000fca0000201000 */
[----:B------:R-:W-:-:S06]  /*3250*/  FFMA R10, R0, R11, 7.314590599882819788e-10 ;  /* 0x30490fdb000a7423 */ /* 0x000fcc000000000b */
[----:B01----:R-:W-:Y:S05]  /*3260*/  @!P1 BRA `(.L_x_21) ;  /* 0x0000000000109947 */ /* 0x003fea0003800000 */
[----:B------:R-:W-:Y:S01]  /*3270*/  IMAD.MOV.U32 R0, RZ, RZ, R6 ;  /* 0x000000ffff007224 */ /* 0x000fe200078e0006 */
[----:B------:R-:W-:-:S07]  /*3280*/  MOV R18, 0x32a0 ;  /* 0x000032a000127802 */ /* 0x000fce0000000f00 */
[----:B------:R-:W-:Y:S05]  /*3290*/  CALL.REL.NOINC `($__internal_0_$__cuda_sm20_sqrt_rn_f32_slowpath) ;  /* 0x0000001000a87944 */ /* 0x000fea0003c00000 */
[----:B------:R-:W-:Y:S05]  /*32a0*/  BRA `(.L_x_22) ;  /* 0x0000000000107947 */ /* 0x000fea0003800000 */
.L_x_21:
[----:B------:R-:W-:Y:S01]  /*32b0*/  FMUL.FTZ R11, R6, R9 ;  /* 0x00000009060b7220 */ /* 0x000fe20000410000 */
[----:B------:R-:W-:-:S03]  /*32c0*/  FMUL.FTZ R4, R9, 0.5 ;  /* 0x3f00000009047820 */ /* 0x000fc60000410000 */
[----:B------:R-:W-:-:S04]  /*32d0*/  FFMA R0, -R11, R11, R6 ;  /* 0x0000000b0b007223 */ /* 0x000fc80000000106 */
[----:B------:R-:W-:-:S07]  /*32e0*/  FFMA R11, R0, R4, R11 ;  /* 0x00000004000b7223 */ /* 0x000fce000000000b */
.L_x_22:
[----:B------:R-:W-:Y:S05]  /*32f0*/  BSYNC.RECONVERGENT B0 ;  /* 0x0000000000007941 */ /* 0x000fea0003800200 */
.L_x_20:
[----:B------:R-:W-:-:S04]  /*3300*/  FMUL.RZ R10, R10, 0.15915493667125701904 ;  /* 0x3e22f9830a0a7820 */ /* 0x000fc8000040c000 */
[----:B------:R-:W0:Y:S08]  /*3310*/  MUFU.SIN R0, R10 ;  /* 0x0000000a00007308 */ /* 0x000e300000000400 */
[----:B------:R-:W1:Y:S01]  /*3320*/  MUFU.COS R4, R10 ;  /* 0x0000000a00047308 */ /* 0x000e620000000000 */
[----:B0-----:R-:W-:Y:S01]  /*3330*/  FMUL R9, R0, R11 ;  /* 0x0000000b00097220 */ /* 0x001fe20000400000 */
[----:B------:R-:W-:-:S03]  /*3340*/  IMAD.MOV.U32 R0, RZ, RZ, R5 ;  /* 0x000000ffff007224 */ /* 0x000fc600078e0005 */
[----:B------:R-:W-:Y:S01]  /*3350*/  FFMA R6, R9, 0.20000000298023223877, R8 ;  /* 0x3e4ccccd09067823 */ /* 0x000fe20000000008 */
[----:B-1----:R-:W-:Y:S01]  /*3360*/  FMUL R11, R4, R11 ;  /* 0x0000000b040b7220 */ /* 0x002fe20000400000 */
[----:B------:R-:W-:-:S07]  /*3370*/  IMAD.MOV.U32 R4, RZ, RZ, R2 ;  /* 0x000000ffff047224 */ /* 0x000fce00078e0002 */
.L_x_19:
[----:B------:R-:W-:-:S07]  /*3380*/  VIADD R7, R7, 0x587c5 ;  /* 0x000587c507077836 */ /* 0x000fce0000000000 */
.L_x_13:
[----:B------:R-:W-:Y:S05]  /*3390*/  @P0 BRA `(.L_x_23) ;  /* 0x0000000400000947 */ /* 0x000fea0003800000 */
[----:B0-----:R-:W-:Y:S01]  /*33a0*/  SHF.R.U32.HI R5, RZ, 0x2, R0 ;  /* 0x00000002ff057819 */ /* 0x001fe20000011600 */
[----:B------:R-:W-:Y:S01]  /*33b0*/  IMAD.MOV.U32 R8, RZ, RZ, 0x3e055027 ;  /* 0x3e055027ff087424 */ /* 0x000fe200078e00ff */
[----:B------:R-:W-:Y:S02]  /*33c0*/  BSSY.RECONVERGENT B0, `(.L_x_24) ;  /* 0x000003a000007945 */ /* 0x000fe40003800200 */
[----:B------:R-:W-:Y:S01]  /*33d0*/  LOP3.LUT R5, R5, R0, RZ, 0x3c, !PT ;  /* 0x0000000005057212 */ /* 0x000fe200078e3cff */
[----:B------:R-:W-:-:S04]  /*33e0*/  IMAD.SHL.U32 R0, R3, 0x10, RZ ;  /* 0x0000001003007824 */ /* 0x000fc800078e00ff */
[----:B------:R-:W-:-:S05]  /*33f0*/  IMAD.SHL.U32 R2, R5, 0x2, RZ ;  /* 0x0000000205027824 */ /* 0x000fca00078e00ff */
[----:B------:R-:W-:-:S04]  /*3400*/  LOP3.LUT R0, R5, R2, R0, 0x96, !PT ;  /* 0x0000000205007212 */ /* 0x000fc800078e9600 */
[----:B------:R-:W-:Y:S01]  /*3410*/  LOP3.LUT R0, R0, R3, RZ, 0x3c, !PT ;  /* 0x0000000300007212 */ /* 0x000fe200078e3cff */
[----:B------:R-:W-:-:S04]  /*3420*/  IMAD.MOV.U32 R3, RZ, RZ, 0x2f800000 ;  /* 0x2f800000ff037424 */ /* 0x000fc800078e00ff */
[----:B------:R-:W-:-:S05]  /*3430*/  IMAD.IADD R2, R0, 0x1, R7 ;  /* 0x0000000100027824 */ /* 0x000fca00078e0207 */
        /* <DEDUP_REMOVED lines=18> */
[----:B------:R-:W-:Y:S01]  /*3560*/  I2FP.F32.S32 R8, R5 ;  /* 0x0000000500087245 */ /* 0x000fe20000201400 */
[----:B------:R-:W-:Y:S02]  /*3570*/  IMAD.MOV.U32 R5, RZ, RZ, 0x7f800000 ;  /* 0x7f800000ff057424 */ /* 0x000fe400078e00ff */
[C---:B------:R-:W-:Y:S02]  /*3580*/  FMUL R10, R9.reuse, R10 ;  /* 0x0000000a090a7220 */ /* 0x040fe40000400000 */
[----:B------:R-:W-:Y:S01]  /*3590*/  FFMA R8, R8, 1.1920928955078125e-07, R3 ;  /* 0x3400000008087823 */ /* 0x000fe20000000003 */
[----:B------:R-:W-:Y:S01]  /*35a0*/  SHF.R.U32.HI R3, RZ, 0x2, R4 ;  /* 0x00000002ff037819 */ /* 0x000fe20000011604 */
[----:B------:R-:W-:-:S03]  /*35b0*/  FFMA R9, R9, R10, R9 ;  /* 0x0000000a09097223 */ /* 0x000fc60000000009 */
[----:B------:R-:W-:Y:S01]  /*35c0*/  LOP3.LUT R3, R3, R4, RZ, 0x3c, !PT ;  /* 0x0000000403037212 */ /* 0x000fe200078e3cff */
[----:B------:R-:W-:Y:S01]  /*35d0*/  FFMA R8, R8, 0.69314718246459960938, R9 ;  /* 0x3f31721808087823 */ /* 0x000fe20000000009 */
[C---:B------:R-:W-:Y:S01]  /*35e0*/  @P0 FFMA R8, R2.reuse, R5, +INF ;  /* 0x7f80000002080423 */ /* 0x040fe20000000005 */
[----:B------:R-:W-:Y:S01]  /*35f0*/  FSETP.NEU.AND P0, PT, R2, RZ, PT ;  /* 0x000000ff0200720b */ /* 0x000fe20003f0d000 */
[----:B------:R-:W-:Y:S02]  /*3600*/  IMAD.SHL.U32 R4, R0, 0x10, RZ ;  /* 0x0000001000047824 */ /* 0x000fe400078e00ff */
[----:B------:R-:W-:Y:S01]  /*3610*/  FMUL R8, R8, -2 ;  /* 0xc000000008087820 */ /* 0x000fe20000400000 */
[----:B------:R-:W-:-:S04]  /*3620*/  IMAD.SHL.U32 R5, R3, 0x2, RZ ;  /* 0x0000000203057824 */ /* 0x000fc800078e00ff */
[----:B------:R-:W-:Y:S02]  /*3630*/  FSEL R8, R8, +INF , P0 ;  /* 0x7f80000008087808 */ /* 0x000fe40000000000 */
[----:B------:R-:W-:Y:S01]  /*3640*/  LOP3.LUT R5, R3, R5, R4, 0x96, !PT ;  /* 0x0000000503057212 */ /* 0x000fe200078e9604 */
[----:B------:R-:W-:Y:S02]  /*3650*/  IMAD.MOV.U32 R3, RZ, RZ, 0x30c90fdb ;  /* 0x30c90fdbff037424 */ /* 0x000fe400078e00ff */
[----:B------:R-:W-:Y:S01]  /*3660*/  VIADD R2, R8, 0xf3000000 ;  /* 0xf300000008027836 */ /* 0x000fe20000000000 */
[----:B------:R-:W-:Y:S02]  /*3670*/  LOP3.LUT R0, R5, R0, RZ, 0x3c, !PT ;  /* 0x0000000005007212 */ /* 0x000fe400078e3cff */
[----:B------:R0:W1:Y:S02]  /*3680*/  MUFU.RSQ R5, R8 ;  /* 0x0000000800057308 */ /* 0x0000640000001400 */
[----:B------:R-:W-:-:S02]  /*3690*/  ISETP.GT.U32.AND P0, PT, R2, 0x727fffff, PT ;  /* 0x727fffff0200780c */ /* 0x000fc40003f04070 */
[----:B------:R-:W-:-:S04]  /*36a0*/  IADD3 R0, PT, PT, R7, 0x587c5, R0 ;  /* 0x000587c507007810 */ /* 0x000fc80007ffe000 */
[----:B------:R-:W-:-:S05]  /*36b0*/  I2FP.F32.U32 R0, R0 ;  /* 0x0000000000007245 */ /* 0x000fca0000201000 */
[----:B------:R-:W-:Y:S02]  /*36c0*/  FFMA R3, R0, R3, 7.314590599882819788e-10 ;  /* 0x30490fdb00037423 */ /* 0x000fe40000000003 */
[----:B0-----:R-:W-:Y:S05]  /*36d0*/  @!P0 BRA `(.L_x_25) ;  /* 0x0000000000108947 */ /* 0x001fea0003800000 */
[----:B------:R-:W-:Y:S01]  /*36e0*/  IMAD.MOV.U32 R0, RZ, RZ, R8 ;  /* 0x000000ffff007224 */ /* 0x000fe200078e0008 */
[----:B------:R-:W-:-:S07]  /*36f0*/  MOV R18, 0x3710 ;  /* 0x0000371000127802 */ /* 0x000fce0000000f00 */
[----:B-1----:R-:W-:Y:S05]  /*3700*/  CALL.REL.NOINC `($__internal_0_$__cuda_sm20_sqrt_rn_f32_slowpath) ;  /* 0x0000000c008c7944 */ /* 0x002fea0003c00000 */
[----:B------:R-:W-:Y:S05]  /*3710*/  BRA `(.L_x_26) ;  /* 0x0000000000107947 */ /* 0x000fea0003800000 */
.L_x_25:
[----:B-1----:R-:W-:Y:S01]  /*3720*/  FMUL.FTZ R11, R8, R5 ;  /* 0x00000005080b7220 */ /* 0x002fe20000410000 */
[----:B------:R-:W-:-:S03]  /*3730*/  FMUL.FTZ R2, R5, 0.5 ;  /* 0x3f00000005027820 */ /* 0x000fc60000410000 */
[----:B------:R-:W-:-:S04]  /*3740*/  FFMA R0, -R11, R11, R8 ;  /* 0x0000000b0b007223 */ /* 0x000fc80000000108 */
[----:B------:R-:W-:-:S07]  /*3750*/  FFMA R11, R0, R2, R11 ;  /* 0x00000002000b7223 */ /* 0x000fce000000000b */
.L_x_26:
[----:B------:R-:W-:Y:S05]  /*3760*/  BSYNC.RECONVERGENT B0 ;  /* 0x0000000000007941 */ /* 0x000fea0003800200 */
.L_x_24:
[----:B------:R-:W-:-:S06]  /*3770*/  FMUL.RZ R0, R3, 0.15915493667125701904 ;  /* 0x3e22f98303007820 */ /* 0x000fcc000040c000 */
[----:B------:R-:W0:Y:S02]  /*3780*/  MUFU.SIN R0, R0 ;  /* 0x0000000000007308 */ /* 0x000e240000000400 */
[----:B0-----:R-:W-:-:S07]  /*3790*/  FMUL R11, R0, R11 ;  /* 0x0000000b000b7220 */ /* 0x001fce0000400000 */
.L_x_23:
[----:B------:R-:W1:Y:S01]  /*37a0*/  S2UR UR5, SR_CgaCtaId ;  /* 0x00000000000579c3 */ /* 0x000e620000008800 */
[----:B------:R-:W-:Y:S01]  /*37b0*/  UMOV UR4, 0x400 ;  /* 0x0000040000047882 */ /* 0x000fe20000000000 */
[----:B------:R-:W-:Y:S01]  /*37c0*/  FMUL R11, R11, 0.20000000298023223877 ;  /* 0x3e4ccccd0b0b7820 */ /* 0x000fe20000400000 */
[----:B------:R-:W-:Y:S01]  /*37d0*/  UIADD3 UR6, UPT, UPT, UR4, 0xe10, URZ ;  /* 0x00000e1004067890 */ /* 0x000fe2000fffe0ff */
[----:B0-----:R-:W-:Y:S02]  /*37e0*/  IMAD.MOV.U32 R4, RZ, RZ, 0x7f800000 ;  /* 0x7f800000ff047424 */ /* 0x001fe400078e00ff */
[----:B------:R-:W-:Y:S02]  /*37f0*/  IMAD.MOV.U32 R0, RZ, RZ, RZ ;  /* 0x000000ffff007224 */ /* 0x000fe400078e00ff */
[----:B------:R-:W-:Y:S01]  /*3800*/  FFMA R2, R6, 0.10000000149011611938, R11 ;  /* 0x3dcccccd06027823 */ /* 0x000fe2000000000b */
[----:B------:R-:W-:Y:S02]  /*3810*/  IMAD.MOV.U32 R7, RZ, RZ, 0x7f800000 ;  /* 0x7f800000ff077424 */ /* 0x000fe400078e00ff */
[----:B------:R-:W-:-:S02]  /*3820*/  IMAD.MOV.U32 R3, RZ, RZ, RZ ;  /* 0x000000ffff037224 */ /* 0x000fc400078e00ff */
[----:B------:R-:W-:Y:S01]  /*3830*/  IMAD.MOV.U32 R5, RZ, RZ, RZ ;  /* 0x000000ffff057224 */ /* 0x000fe200078e00ff */
[----:B-1----:R-:W-:Y:S02]  /*3840*/  ULEA UR4, UR5, UR4, 0x18 ;  /* 0x0000000405047291 */ /* 0x002fe4000f8ec0ff */
[----:B------:R-:W-:Y:S02]  /*3850*/  ULEA UR5, UR5, UR6, 0x18 ;  /* 0x0000000605057291 */ /* 0x000fe4000f8ec0ff */
[----:B------:R-:W-:Y:S02]  /*3860*/  UIADD3 UR4, UPT, UPT, UR4, 0x8, URZ ;  /* 0x0000000804047890 */ /* 0x000fe4000fffe0ff */
[----:B------:R-:W-:-:S12]  /*3870*/  UIADD3 UR5, UPT, UPT, UR5, 0x8, URZ ;  /* 0x0000000805057890 */ /* 0x000fd8000fffe0ff */
.L_x_27:
[----:B------:R-:W0:Y:S04]  /*3880*/  LDS.64 R10, [UR4+-0x8] ;  /* 0xfffff804ff0a7984 */ /* 0x000e280008000a00 */
[----:B------:R-:W1:Y:S04]  /*3890*/  LDS.64 R12, [UR5+-0x8] ;  /* 0xfffff805ff0c7984 */ /* 0x000e680008000a00 */
[----:B------:R-:W2:Y:S04]  /*38a0*/  LDS.64 R8, [UR4] ;  /* 0x00000004ff087984 */ /* 0x000ea80008000a00 */
[----:B------:R-:W3:Y:S04]  /*38b0*/  LDS.64 R16, [UR5] ;  /* 0x00000005ff107984 */ /* 0x000ee80008000a00 */
[----:B------:R-:W4:Y:S01]  /*38c0*/  LDS.64 R18, [UR4+0x8] ;  /* 0x00000804ff127984 */ /* 0x000f220008000a00 */
[----:B0-----:R-:W-:Y:S01]  /*38d0*/  FADD R10, -R10, R6 ;  /* 0x000000060a0a7221 */ /* 0x001fe20000000100 */
[----:B------:R-:W-:Y:S01]  /*38e0*/  FADD R20, R6, -R11 ;  /* 0x8000000b06147221 */ /* 0x000fe20000000000 */
[----:B-1----:R-:W-:-:S03]  /*38f0*/  FADD R15, R2, -R12 ;  /* 0x8000000c020f7221 */ /* 0x002fc60000000000 */
[----:B------:R-:W-:Y:S01]  /*3900*/  FSETP.GEU.AND P0, PT, |R10|, R7, PT ;  /* 0x000000070a00720b */ /* 0x000fe20003f0e200 */
[----:B--2---:R-:W-:-:S03]  /*3910*/  FADD R8, -R8, R6 ;  /* 0x0000000608087221 */ /* 0x004fc60000000100 */
[----:B------:R-:W-:Y:S02]  /*3920*/  FSEL R7, |R10|, R7, !P0 ;  /* 0x000000070a077208 */ /* 0x000fe40004000200 */
[CC--:B------:R-:W-:Y:S01]  /*3930*/  FSETP.GEU.AND P1, PT, |R15|.reuse, R4.reuse, PT ;  /* 0x000000040f00720b */ /* 0x0c0fe20003f2e200 */
[----:B------:R-:W0:Y:S01]  /*3940*/  LDS.64 R10, [UR5+0x8] ;  /* 0x00000805ff0a7984 */ /* 0x000e220008000a00 */
[-C--:B------:R-:W-:Y:S01]  /*3950*/  FSETP.GEU.AND P5, PT, |R20|, R7.reuse, PT ;  /* 0x000000071400720b */ /* 0x080fe20003fae200 */
[C---:B---3--:R-:W-:Y:S01]  /*3960*/  FADD R17, R2.reuse, -R17 ;  /* 0x8000001102117221 */ /* 0x048fe20000000000 */
[----:B------:R-:W-:Y:S01]  /*3970*/  FSEL R4, |R15|, R4, !P1 ;  /* 0x000000040f047208 */ /* 0x000fe20004800200 */
[----:B------:R-:W-:Y:S01]  /*3980*/  FADD R15, R2, -R13 ;  /* 0x8000000d020f7221 */ /* 0x000fe20000000000 */
[----:B------:R-:W-:Y:S01]  /*3990*/  FSEL R7, |R20|, R7, !P5 ;  /* 0x0000000714077208 */ /* 0x000fe20006800200 */
[----:B------:R-:W1:Y:S01]  /*39a0*/  LDS.64 R12, [UR4+0x10] ;  /* 0x00001004ff0c7984 */ /* 0x000e620008000a00 */
[----:B------:R-:W-:Y:S01]  /*39b0*/  FADD R20, R6, -R9 ;  /* 0x8000000906147221 */ /* 0x000fe20000000000 */
[----:B----4-:R-:W-:Y:S01]  /*39c0*/  FADD R22, -R18, R6 ;  /* 0x0000000612167221 */ /* 0x010fe20000000100 */
[----:B------:R-:W-:Y:S01]  /*39d0*/  FSETP.GEU.AND P6, PT, |R15|, R4, PT ;  /* 0x000000040f00720b */ /* 0x000fe20003fce200 */
[----:B------:R-:W-:Y:S01]  /*39e0*/  FADD R19, R6, -R19 ;  /* 0x8000001306137221 */ /* 0x000fe20000000000 */
[----:B------:R-:W-:-:S02]  /*39f0*/  FSETP.GEU.AND P2, PT, |R8|, R7, PT ;  /* 0x000000070800720b */ /* 0x000fc40003f4e200 */
[----:B------:R-:W-:Y:S02]  /*3a00*/  FSEL R4, |R15|, R4, !P6 ;  /* 0x000000040f047208 */ /* 0x000fe40007000200 */
[----:B------:R-:W-:Y:S01]  /*3a10*/  FSEL R15, |R8|, R7, !P2 ;  /* 0x00000007080f7208 */ /* 0x000fe20005000200 */
[----:B------:R-:W-:Y:S01]  /*3a20*/  FADD R7, R2, -R16 ;  /* 0x8000001002077221 */ /* 0x000fe20000000000 */
[----:B------:R-:W2:Y:S01]  /*3a30*/  LDS.64 R8, [UR5+0x10] ;  /* 0x00001005ff087984 */ /* 0x000ea20008000a00 */
[----:B------:R-:W-:Y:S02]  /*3a40*/  SEL R16, R0, R5, !P0 ;  /* 0x0000000500107207 */ /* 0x000fe40004000000 */
[CC--:B------:R-:W-:Y:S02]  /*3a50*/  FSETP.GEU.AND P3, PT, |R20|.reuse, R15.reuse, PT ;  /* 0x0000000f1400720b */ /* 0x0c0fe40003f6e200 */
[----:B------:R-:W-:Y:S02]  /*3a60*/  FSETP.GEU.AND P4, PT, |R7|, R4, PT ;  /* 0x000000040700720b */ /* 0x000fe40003f8e200 */
[----:B------:R-:W-:-:S02]  /*3a70*/  FSEL R15, |R20|, R15, !P3 ;  /* 0x0000000f140f7208 */ /* 0x000fc40005800200 */
[----:B------:R-:W-:Y:S01]  /*3a80*/  FSEL R18, |R7|, R4, !P4 ;  /* 0x0000000407127208 */ /* 0x000fe20006000200 */
[----:B------:R-:W-:Y:S01]  /*3a90*/  VIADD R7, R0, 0x1 ;  /* 0x0000000100077836 */ /* 0x000fe20000000000 */
[----:B------:R-:W3:Y:S01]  /*3aa0*/  LDS.64 R4, [UR4+0x18] ;  /* 0x00001804ff047984 */ /* 0x000ee20008000a00 */
[----:B------:R-:W-:-:S04]  /*3ab0*/  FSETP.GEU.AND P0, PT, |R22|, R15, PT ;  /* 0x0000000f1600720b */ /* 0x000fc80003f0e200 */
[----:B------:R-:W-:Y:S02]  /*3ac0*/  FSEL R22, |R22|, R15, !P0 ;  /* 0x0000000f16167208 */ /* 0x000fe40004000200 */
[----:B------:R-:W-:Y:S02]  /*3ad0*/  SEL R15, R7, R16, !P5 ;  /* 0x00000010070f7207 */ /* 0x000fe40006800000 */
[C---:B------:R-:W-:Y:S01]  /*3ae0*/  @P6 SEL R7, R0.reuse, R3, !P1 ;  /* 0x0000000300076207 */ /* 0x040fe20004800000 */
[----:B------:R-:W-:Y:S01]  /*3af0*/  VIADD R3, R0, 0x3 ;  /* 0x0000000300037836 */ /* 0x000fe20000000000 */
[----:B------:R-:W-:Y:S01]  /*3b00*/  FSETP.GEU.AND P5, PT, |R17|, R18, PT ;  /* 0x000000121100720b */ /* 0x000fe20003fae200 */
[----:B0-----:R-:W-:Y:S01]  /*3b10*/  FADD R21, R2, -R10 ;  /* 0x8000000a02157221 */ /* 0x001fe20000000000 */
[----:B------:R-:W-:Y:S01]  /*3b20*/  FSETP.GEU.AND P6, PT, |R19|, R22, PT ;  /* 0x000000161300720b */ /* 0x000fe20003fce200 */
[----:B------:R-:W-:Y:S01]  /*3b30*/  VIADD R10, R0, 0x2 ;  /* 0x00000002000a7836 */ /* 0x000fe20000000000 */
[----:B------:R-:W-:Y:S01]  /*3b40*/  FSEL R20, |R17|, R18, !P5 ;  /* 0x0000001211147208 */ /* 0x000fe20006800200 */
[----:B------:R-:W-:Y:S01]  /*3b50*/  FADD R11, R2, -R11 ;  /* 0x8000000b020b7221 */ /* 0x000fe20000000000 */
[----:B------:R-:W-:Y:S01]  /*3b60*/  FSEL R22, |R19|, R22, !P6 ;  /* 0x0000001613167208 */ /* 0x000fe20007000200 */
[----:B------:R-:W0:Y:S01]  /*3b70*/  LDS.64 R16, [UR4+0x20] ;  /* 0x00002004ff107984 */ /* 0x000e220008000a00 */
[CC--:B------:R-:W-:Y:S01]  /*3b80*/  FSETP.GEU.AND P1, PT, |R21|.reuse, R20.reuse, PT ;  /* 0x000000141500720b */ /* 0x0c0fe20003f2e200 */
[----:B-1----:R-:W-:Y:S01]  /*3b90*/  FADD R23, -R12, R6 ;  /* 0x000000060c177221 */ /* 0x002fe20000000100 */
[----:B------:R-:W-:Y:S01]  /*3ba0*/  SEL R12, R10, R15, !P2 ;  /* 0x0000000f0a0c7207 */ /* 0x000fe20005000000 */
[----:B------:R-:W1:Y:S01]  /*3bb0*/  LDS.64 R18, [UR5+0x18] ;  /* 0x00001805ff127984 */ /* 0x000e620008000a00 */
[----:B------:R-:W-:Y:S01]  /*3bc0*/  FSEL R20, |R21|, R20, !P1 ;  /* 0x0000001415147208 */ /* 0x000fe20004800200 */
[----:B------:R-:W-:Y:S01]  /*3bd0*/  FADD R15, R6, -R13 ;  /* 0x8000000d060f7221 */ /* 0x000fe20000000000 */
[----:B------:R-:W-:-:S02]  /*3be0*/  FSETP.GEU.AND P2, PT, |R23|, R22, PT ;  /* 0x000000161700720b */ /* 0x000fc40003f4e200 */
[----:B------:R-:W-:Y:S02]  /*3bf0*/  SEL R12, R3, R12, !P3 ;  /* 0x0000000c030c7207 */ /* 0x000fe40005800000 */
[----:B------:R-:W-:Y:S01]  /*3c00*/  FSETP.GEU.AND P3, PT, |R11|, R20, PT ;  /* 0x000000140b00720b */ /* 0x000fe20003f6e200 */
[C---:B--2---:R-:W-:Y:S01]  /*3c10*/  FADD R13, R2.reuse, -R8 ;  /* 0x80000008020d7221 */ /* 0x044fe20000000000 */
[----:B------:R-:W-:Y:S01]  /*3c20*/  FSEL R22, |R23|, R22, !P2 ;  /* 0x0000001617167208 */ /* 0x000fe20005000200 */
[----:B------:R-:W-:Y:S01]  /*3c30*/  FADD R21, R2, -R9 ;  /* 0x8000000902157221 */ /* 0x000fe20000000000 */
[----:B------:R-:W-:Y:S01]  /*3c40*/  FSEL R20, |R11|, R20, !P3 ;  /* 0x000000140b147208 */ /* 0x000fe20005800200 */
[----:B------:R-:W2:Y:S01]  /*3c50*/  LDS.64 R8, [UR4+0x28] ;  /* 0x00002804ff087984 */ /* 0x000ea20008000a00 */
[----:B------:R-:W-:Y:S01]  /*3c60*/  @P5 SEL R3, R10, R7, !P4 ;  /* 0x000000070a035207 */ /* 0x000fe20006000000 */
[----:B------:R-:W-:Y:S01]  /*3c70*/  VIADD R7, R0, 0x5 ;  /* 0x0000000500077836 */ /* 0x000fe20000000000 */
[----:B------:R-:W-:Y:S01]  /*3c80*/  FSETP.GEU.AND P4, PT, |R15|, R22, PT ;  /* 0x000000160f00720b */ /* 0x000fe20003f8e200 */
[----:B------:R-:W4:Y:S01]  /*3c90*/  LDS.64 R10, [UR5+0x20] ;  /* 0x00002005ff0a7984 */ /* 0x000f220008000a00 */
[----:B------:R-:W-:Y:S01]  /*3ca0*/  FSETP.GEU.AND P5, PT, |R13|, R20, PT ;  /* 0x000000140d00720b */ /* 0x000fe20003fae200 */
[----:B---3--:R-:W-:Y:S01]  /*3cb0*/  FADD R23, -R4, R6 ;  /* 0x0000000604177221 */ /* 0x008fe20000000100 */
[----:B------:R-:W-:Y:S01]  /*3cc0*/  FSEL R22, |R15|, R22, !P4 ;  /* 0x000000160f167208 */ /* 0x000fe20006000200 */
[----:B------:R-:W-:Y:S01]  /*3cd0*/  VIADD R15, R0, 0x4 ;  /* 0x00000004000f7836 */ /* 0x000fe20000000000 */
[----:B------:R-:W-:Y:S01]  /*3ce0*/  FSEL R20, |R13|, R20, !P5 ;  /* 0x000000140d147208 */ /* 0x000fe20006800200 */
[----:B------:R-:W-:-:S02]  /*3cf0*/  FADD R25, R6, -R5 ;  /* 0x8000000506197221 */ /* 0x000fc40000000000 */
[----:B------:R-:W3:Y:S01]  /*3d00*/  LDS.64 R4, [UR5+0x28] ;  /* 0x00002805ff047984 */ /* 0x000ee20008000a00 */
[----:B------:R-:W-:Y:S02]  /*3d10*/  SEL R12, R15, R12, !P0 ;  /* 0x0000000c0f0c7207 */ /* 0x000fe40004000000 */
[----:B------:R-:W-:Y:S02]  /*3d20*/  FSETP.GEU.AND P0, PT, |R23|, R22, PT ;  /* 0x000000161700720b */ /* 0x000fe40003f0e200 */
[----:B------:R-:W-:Y:S02]  /*3d30*/  SEL R13, R7, R12, !P6 ;  /* 0x0000000c070d7207 */ /* 0x000fe40007000000 */
[----:B------:R-:W-:Y:S02]  /*3d40*/  FSEL R22, |R23|, R22, !P0 ;  /* 0x0000001617167208 */ /* 0x000fe40004000200 */
[----:B------:R-:W-:Y:S02]  /*3d50*/  FSETP.GEU.AND P6, PT, |R21|, R20, PT ;  /* 0x000000141500720b */ /* 0x000fe40003fce200 */
[----:B------:R-:W-:Y:S01]  /*3d60*/  @P3 SEL R7, R15, R3, !P1 ;  /* 0x000000030f073207 */ /* 0x000fe20004800000 */
[----:B0-----:R-:W-:Y:S01]  /*3d70*/  FADD R15, -R16, R6 ;  /* 0x00000006100f7221 */ /* 0x001fe20000000100 */
[----:B------:R-:W-:Y:S01]  /*3d80*/  FSETP.GEU.AND P1, PT, |R25|, R22, PT ;  /* 0x000000161900720b */ /* 0x000fe20003f2e200 */
[C---:B------:R-:W-:Y:S01]  /*3d90*/  VIADD R3, R0.reuse, 0x7 ;  /* 0x0000000700037836 */ /* 0x040fe20000000000 */
[----:B------:R-:W-:Y:S01]  /*3da0*/  FSEL R21, |R21|, R20, !P6 ;  /* 0x0000001415157208 */ /* 0x000fe20007000200 */
[----:B------:R-:W-:-:S02]  /*3db0*/  VIADD R20, R0, 0x6 ;  /* 0x0000000600147836 */ /* 0x000fc40000000000 */
[C---:B-1----:R-:W-:Y:S01]  /*3dc0*/  FADD R18, R2.reuse, -R18 ;  /* 0x8000001202127221 */ /* 0x042fe20000000000 */
[----:B------:R-:W-:Y:S01]  /*3dd0*/  FSEL R22, |R25|, R22, !P1 ;  /* 0x0000001619167208 */ /* 0x000fe20004800200 */
[----:B------:R-:W-:Y:S01]  /*3de0*/  FADD R19, R2, -R19 ;  /* 0x8000001302137221 */ /* 0x000fe20000000000 */
[----:B------:R-:W-:Y:S02]  /*3df0*/  SEL R12, R20, R13, !P2 ;  /* 0x0000000d140c7207 */ /* 0x000fe40005000000 */
[CC--:B------:R-:W-:Y:S02]  /*3e00*/  FSETP.GEU.AND P3, PT, |R15|.reuse, R22.reuse, PT ;  /* 0x000000160f00720b */ /* 0x0c0fe40003f6e200 */
[-C--:B------:R-:W-:Y:S02]  /*3e10*/  FSETP.GEU.AND P2, PT, |R18|, R21.reuse, PT ;  /* 0x000000151200720b */ /* 0x080fe40003f4e200 */
[----:B------:R-:W-:Y:S01]  /*3e20*/  FSEL R22, |R15|, R22, !P3 ;  /* 0x000000160f167208 */ /* 0x000fe20005800200 */
[----:B--2---:R-:W-:Y:S01]  /*3e30*/  FADD R23, R6, -R9 ;  /* 0x8000000906177221 */ /* 0x004fe20000000000 */
[----:B------:R-:W-:Y:S01]  /*3e40*/  FSEL R18, |R18|, R21, !P2 ;  /* 0x0000001512127208 */ /* 0x000fe20005000200 */
[----:B------:R-:W-:Y:S01]  /*3e50*/  FADD R21, R6, -R17 ;  /* 0x8000001106157221 */ /* 0x000fe20000000000 */
[----:B------:R-:W-:Y:S01]  /*3e60*/  SEL R15, R3, R12, !P4 ;  /* 0x0000000c030f7207 */ /* 0x000fe20006000000 */
[----:B------:R-:W0:Y:S01]  /*3e70*/  LDS.64 R16, [UR5+0x30] ;  /* 0x00003005ff107984 */ /* 0x000e220008000a00 */
[CC--:B------:R-:W-:Y:S01]  /*3e80*/  FSETP.GEU.AND P4, PT, |R19|.reuse, R18.reuse, PT ;  /* 0x000000121300720b */ /* 0x0c0fe20003f8e200 */
[----:B----4-:R-:W-:Y:S01]  /*3e90*/  FADD R10, R2, -R10 ;  /* 0x8000000a020a7221 */ /* 0x010fe20000000000 */
[----:B------:R-:W-:Y:S01]  /*3ea0*/  @P6 SEL R3, R20, R7, !P5 ;  /* 0x0000000714036207 */ /* 0x000fe20006800000 */
[----:B------:R-:W1:Y:S01]  /*3eb0*/  LDS.64 R12, [UR4+0x30] ;  /* 0x00003004ff0c7984 */ /* 0x000e620008000a00 */
[----:B------:R-:W-:Y:S01]  /*3ec0*/  FSEL R19, |R19|, R18, !P4 ;  /* 0x0000001213137208 */ /* 0x000fe20006000200 */
[----:B------:R-:W-:Y:S01]  /*3ed0*/  FADD R24, R2, -R11 ;  /* 0x8000000b02187221 */ /* 0x000fe20000000000 */
[CC--:B------:R-:W-:Y:S01]  /*3ee0*/  FSETP.GEU.AND P5, PT, |R21|.reuse, R22.reuse, PT ;  /* 0x000000161500720b */ /* 0x0c0fe20003fae200 */
[----:B------:R-:W-:Y:S01]  /*3ef0*/  VIADD R20, R0, 0x8 ;  /* 0x0000000800147836 */ /* 0x000fe20000000000 */
[-C--:B------:R-:W-:Y:S01]  /*3f00*/  FSETP.GEU.AND P6, PT, |R10|, R19.reuse, PT ;  /* 0x000000130a00720b */ /* 0x080fe20003fce200 */
[----:B------:R-:W-:Y:S01]  /*3f10*/  VIADD R7, R0, 0x9 ;  /* 0x0000000900077836 */ /* 0x000fe20000000000 */
[----:B------:R-:W-:Y:S01]  /*3f20*/  FSEL R18, |R21|, R22, !P5 ;  /* 0x0000001615127208 */ /* 0x000fe20006800200 */
[----:B------:R-:W-:Y:S01]  /*3f30*/  FADD R21, -R8, R6 ;  /* 0x0000000608157221 */ /* 0x000fe20000000100 */
[----:B------:R-:W-:Y:S01]  /*3f40*/  FSEL R19, |R10|, R19, !P6 ;  /* 0x000000130a137208 */ /* 0x000fe20007000200 */
[----:B------:R-:W2:Y:S01]  /*3f50*/  LDS.64 R8, [UR5+0x38] ;  /* 0x00003805ff087984 */ /* 0x000ea20008000a00 */
[----:B------:R-:W-:Y:S01]  /*3f60*/  SEL R22, R20, R15, !P0 ;  /* 0x0000000f14167207 */ /* 0x000fe20004000000 */
[----:B---3--:R-:W-:Y:S01]  /*3f70*/  FADD R4, R2, -R4 ;  /* 0x8000000402047221 */ /* 0x008fe20000000000 */
[----:B------:R-:W-:Y:S01]  /*3f80*/  FSETP.GEU.AND P0, PT, |R21|, R18, PT ;  /* 0x000000121500720b */ /* 0x000fe20003f0e200 */
[----:B------:R-:W3:Y:S01]  /*3f90*/  LDS.64 R10, [UR4+0x38] ;  /* 0x00003804ff0a7984 */ /* 0x000ee20008000a00 */
[----:B------:R-:W-:Y:S01]  /*3fa0*/  SEL R15, R7, R22, !P1 ;  /* 0x00000016070f7207 */ /* 0x000fe20004800000 */
[----:B------:R-:W-:Y:S01]  /*3fb0*/  VIADD R22, R0, 0xa ;  /* 0x0000000a00167836 */ /* 0x000fe20000000000 */
[----:B------:R-:W-:Y:S01]  /*3fc0*/  FSETP.GEU.AND P1, PT, |R24|, R19, PT ;  /* 0x000000131800720b */ /* 0x000fe20003f2e200 */
[----:B------:R-:W-:Y:S01]  /*3fd0*/  FADD R26, R2, -R5 ;  /* 0x80000005021a7221 */ /* 0x000fe20000000000 */
[----:B------:R-:W-:-:S02]  /*3fe0*/  FSEL R18, |R21|, R18, !P0 ;  /* 0x0000001215127208 */ /* 0x000fc40004000200 */
[----:B------:R-:W-:Y:S02]  /*3ff0*/  FSEL R19, |R24|, R19, !P1 ;  /* 0x0000001318137208 */ /* 0x000fe40004800200 */
[----:B------:R-:W-:Y:S01]  /*4000*/  @P4 SEL R7, R20, R3, !P2 ;  /* 0x0000000314074207 */ /* 0x000fe20005000000 */
[----:B------:R-:W-:Y:S01]  /*4010*/  VIADD R3, R0, 0xb ;  /* 0x0000000b00037836 */ /* 0x000fe20000000000 */
[CC--:B------:R-:W-:Y:S02]  /*4020*/  FSETP.GEU.AND P2, PT, |R23|.reuse, R18.reuse, PT ;  /* 0x000000121700720b */ /* 0x0c0fe40003f4e200 */
[CC--:B------:R-:W-:Y:S02]  /*4030*/  FSETP.GEU.AND P4, PT, |R4|.reuse, R19.reuse, PT ;  /* 0x000000130400720b */ /* 0x0c0fe40003f8e200 */
[----:B------:R-:W-:Y:S02]  /*4040*/  FSEL R20, |R23|, R18, !P2 ;  /* 0x0000001217147208 */ /* 0x000fe40005000200 */
[----:B------:R-:W-:-:S02]  /*4050*/  FSEL R21, |R4|, R19, !P4 ;  /* 0x0000001304157208 */ /* 0x000fc40006000200 */
[----:B------:R-:W4:Y:S01]  /*4060*/  LDS.64 R4, [UR4+0x40] ;  /* 0x00004004ff047984 */ /* 0x000f220008000a00 */
[----:B------:R-:W-:Y:S01]  /*4070*/  SEL R24, R22, R15, !P3 ;  /* 0x0000000f16187207 */ /* 0x000fe20005800000 */
[----:B------:R-:W-:Y:S01]  /*4080*/  UIADD3 UR4, UPT, UPT, UR4, 0x50, URZ ;  /* 0x0000005004047890 */ /* 0x000fe2000fffe0ff */
[----:B------:R-:W-:Y:S01]  /*4090*/  FSETP.GEU.AND P3, PT, |R26|, R21, PT ;  /* 0x000000151a00720b */ /* 0x000fe20003f6e200 */
[----:B------:R-:W5:Y:S01]  /*40a0*/  LDS.64 R18, [UR5+0x40] ;  /* 0x00004005ff127984 */ /* 0x000f620008000a00 */
[----:B------:R-:W-:Y:S01]  /*40b0*/  SEL R24, R3, R24, !P5 ;  /* 0x0000001803187207 */ /* 0x000fe20006800000 */
[----:B0-----:R-:W-:Y:S01]  /*40c0*/  FADD R16, R2, -R16 ;  /* 0x8000001002107221 */ /* 0x001fe20000000000 */
[----:B-1----:R-:W-:Y:S01]  /*40d0*/  FADD R15, -R12, R6 ;  /* 0x000000060c0f7221 */ /* 0x002fe20000000100 */
[----:B------:R-:W-:Y:S01]  /*40e0*/  @P1 SEL R3, R22, R7, !P6 ;  /* 0x0000000716031207 */ /* 0x000fe20007000000 */
[----:B------:R-:W-:Y:S01]  /*40f0*/  FADD R22, R6, -R13 ;  /* 0x8000000d06167221 */ /* 0x000fe20000000000 */
[----:B------:R-:W-:Y:S01]  /*4100*/  FSEL R21, |R26|, R21, !P3 ;  /* 0x000000151a157208 */ /* 0x000fe20005800200 */
[----:B------:R-:W-:Y:S01]  /*4110*/  VIADD R12, R0, 0xc ;  /* 0x0000000c000c7836 */ /* 0x000fe20000000000 */
[CC--:B------:R-:W-:Y:S01]  /*4120*/  FSETP.GEU.AND P1, PT, |R15|.reuse, R20.reuse, PT ;  /* 0x000000140f00720b */ /* 0x0c0fe20003f2e200 */
[----:B------:R-:W-:Y:S01]  /*4130*/  FADD R17, R2, -R17 ;  /* 0x8000001102117221 */ /* 0x000fe20000000000 */
[-C--:B------:R-:W-:Y:S01]  /*4140*/  FSETP.GEU.AND P6, PT, |R16|, R21.reuse, PT ;  /* 0x000000151000720b */ /* 0x080fe20003fce200 */
[----:B------:R-:W-:Y:S01]  /*4150*/  VIADD R7, R0, 0xd ;  /* 0x0000000d00077836 */ /* 0x000fe20000000000 */
[----:B------:R-:W-:Y:S01]  /*4160*/  FSEL R15, |R15|, R20, !P1 ;  /* 0x000000140f0f7208 */ /* 0x000fe20004800200 */
[----:B--2---:R-:W-:Y:S01]  /*4170*/  FADD R8, R2, -R8 ;  /* 0x8000000802087221 */ /* 0x004fe20000000000 */
[----:B------:R-:W-:Y:S01]  /*4180*/  FSEL R16, |R16|, R21, !P6 ;  /* 0x0000001510107208 */ /* 0x000fe20007000200 */
[----:B------:R-:W-:Y:S01]  /*4190*/  VIADD R13, R0, 0xe ;  /* 0x0000000e000d7836 */ /* 0x000fe20000000000 */
[-C--:B------:R-:W-:Y:S01]  /*41a0*/  FSETP.GEU.AND P5, PT, |R22|, R15.reuse, PT ;  /* 0x0000000f1600720b */ /* 0x080fe20003fae200 */
[----:B---3--:R-:W-:Y:S01]  /*41b0*/  FADD R10, -R10, R6 ;  /* 0x000000060a0a7221 */ /* 0x008fe20000000100 */
[----:B------:R-:W-:Y:S01]  /*41c0*/  SEL R24, R12, R24, !P0 ;  /* 0x000000180c187207 */ /* 0x000fe20004000000 */
[----:B------:R-:W-:Y:S01]  /*41d0*/  FADD R11, R6, -R11 ;  /* 0x8000000b060b7221 */ /* 0x000fe20000000000 */
[----:B------:R-:W-:Y:S01]  /*41e0*/  FSEL R15, |R22|, R15, !P5 ;  /* 0x0000000f160f7208 */ /* 0x000fe20006800200 */
[----:B------:R-:W-:Y:S01]  /*41f0*/  UIADD3 UR5, UPT, UPT, UR5, 0x50, URZ ;  /* 0x0000005005057890 */ /* 0x000fe2000fffe0ff */
[----:B------:R-:W-:-:S02]  /*4200*/  FSETP.GEU.AND P0, PT, |R17|, R16, PT ;  /* 0x000000101100720b */ /* 0x000fc40003f0e200 */
[----:B------:R-:W-:Y:S02]  /*4210*/  SEL R24, R7, R24, !P2 ;  /* 0x0000001807187207 */ /* 0x000fe40005000000 */
[CC--:B------:R-:W-:Y:S02]  /*4220*/  FSETP.GEU.AND P2, PT, |R10|.reuse, R15.reuse, PT ;  /* 0x0000000f0a00720b */ /* 0x0c0fe40003f4e200 */
[----:B------:R-:W-:Y:S02]  /*4230*/  FSEL R17, |R17|, R16, !P0 ;  /* 0x0000001011117208 */ /* 0x000fe40004000200 */
[----:B------:R-:W-:Y:S02]  /*4240*/  FSEL R10, |R10|, R15, !P2 ;  /* 0x0000000f0a0a7208 */ /* 0x000fe40005000200 */
[----:B------:R-:W-:Y:S01]  /*4250*/  @P3 SEL R7, R12, R3, !P4 ;  /* 0x000000030c073207 */ /* 0x000fe20006000000 */
[----:B------:R-:W-:Y:S01]  /*4260*/  FADD R12, R2, -R9 ;  /* 0x80000009020c7221 */ /* 0x000fe20000000000 */
[----:B------:R-:W-:-:S02]  /*4270*/  FSETP.GEU.AND P3, PT, |R8|, R17, PT ;  /* 0x000000110800720b */ /* 0x000fc40003f6e200 */
[CC--:B------:R-:W-:Y:S01]  /*4280*/  FSETP.GEU.AND P4, PT, |R11|.reuse, R10.reuse, PT ;  /* 0x0000000a0b00720b */ /* 0x0c0fe20003f8e200 */
[----:B----4-:R-:W-:Y:S01]  /*4290*/  FADD R9, -R4, R6 ;  /* 0x0000000604097221 */ /* 0x010fe20000000100 */
[----:B------:R-:W-:Y:S01]  /*42a0*/  FSEL R3, |R8|, R17, !P3 ;  /* 0x0000001108037208 */ /* 0x000fe20005800200 */
[----:B------:R-:W-:Y:S01]  /*42b0*/  VIADD R8, R0, 0xf ;  /* 0x0000000f00087836 */ /* 0x000fe20000000000 */
[----:B------:R-:W-:Y:S01]  /*42c0*/  FSEL R10, |R11|, R10, !P4 ;  /* 0x0000000a0b0a7208 */ /* 0x000fe20006000200 */
[C---:B-----5:R-:W-:Y:S01]  /*42d0*/  FADD R18, R2.reuse, -R18 ;  /* 0x8000001202127221 */ /* 0x060fe20000000000 */
[----:B------:R-:W-:Y:S01]  /*42e0*/  SEL R11, R13, R24, !P1 ;  /* 0x000000180d0b7207 */ /* 0x000fe20004800000 */
[----:B------:R-:W-:Y:S01]  /*42f0*/  FADD R19, R2, -R19 ;  /* 0x8000001302137221 */ /* 0x000fe20000000000 */
[----:B------:R-:W-:Y:S01]  /*4300*/  FSETP.GEU.AND P1, PT, |R12|, R3, PT ;  /* 0x000000030c00720b */ /* 0x000fe20003f2e200 */
[----:B------:R-:W-:Y:S01]  /*4310*/  FADD R16, R6, -R5 ;  /* 0x8000000506107221 */ /* 0x000fe20000000000 */
[----:B------:R-:W-:Y:S01]  /*4320*/  SEL R4, R8, R11, !P5 ;  /* 0x0000000b08047207 */ /* 0x000fe20006800000 */
[----:B------:R-:W-:Y:S01]  /*4330*/  VIADD R11, R0, 0x10 ;  /* 0x00000010000b7836 */ /* 0x000fe20000000000 */
[----:B------:R-:W-:-:S02]  /*4340*/  FSEL R3, |R12|, R3, !P1 ;  /* 0x000000030c037208 */ /* 0x000fc40004800200 */
[----:B------:R-:W-:Y:S02]  /*4350*/  @P0 SEL R8, R13, R7, !P6 ;  /* 0x000000070d080207 */ /* 0x000fe40007000000 */
[CC--:B------:R-:W-:Y:S02]  /*4360*/  FSETP.GEU.AND P0, PT, |R9|.reuse, R10.reuse, PT ;  /* 0x0000000a0900720b */ /* 0x0c0fe40003f0e200 */
[-C--:B------:R-:W-:Y:S02]  /*4370*/  FSETP.GEU.AND P5, PT, |R18|, R3.reuse, PT ;  /* 0x000000031200720b */ /* 0x080fe40003fae200 */
[----:B------:R-:W-:Y:S01]  /*4380*/  FSEL R7, |R9|, R10, !P0 ;  /* 0x0000000a09077208 */ /* 0x000fe20004000200 */
[----:B------:R-:W-:Y:S01]  /*4390*/  VIADD R9, R0, 0x11 ;  /* 0x0000001100097836 */ /* 0x000fe20000000000 */
[----:B------:R-:W-:Y:S01]  /*43a0*/  FSEL R18, |R18|, R3, !P5 ;  /* 0x0000000312127208 */ /* 0x000fe20006800200 */
[C---:B------:R-:W-:Y:S01]  /*43b0*/  VIADD R10, R0.reuse, 0x12 ;  /* 0x00000012000a7836 */ /* 0x040fe20000000000 */
[----:B------:R-:W-:Y:S01]  /*43c0*/  SEL R4, R11, R4, !P2 ;  /* 0x000000040b047207 */ /* 0x000fe20005000000 */
[C---:B------:R-:W-:Y:S01]  /*43d0*/  VIADD R3, R0.reuse, 0x13 ;  /* 0x0000001300037836 */ /* 0x040fe20000000000 */
[----:B------:R-:W-:Y:S01]  /*43e0*/  FSETP.GEU.AND P2, PT, |R19|, R18, PT ;  /* 0x000000121300720b */ /* 0x000fe20003f4e200 */
[----:B------:R-:W-:Y:S01]  /*43f0*/  VIADD R0, R0, 0x14 ;  /* 0x0000001400007836 */ /* 0x000fe20000000000 */
[----:B------:R-:W-:-:S02]  /*4400*/  SEL R4, R9, R4, !P4 ;  /* 0x0000000409047207 */ /* 0x000fc40006000000 */
[-C--:B------:R-:W-:Y:S02]  /*4410*/  FSETP.GEU.AND P4, PT, |R16|, R7.reuse, PT ;  /* 0x000000071000720b */ /* 0x080fe40003f8e200 */
[----:B------:R-:W-:Y:S02]  /*4420*/  ISETP.NE.AND P6, PT, R0, 0x384, PT ;  /* 0x000003840000780c */ /* 0x000fe40003fc5270 */
[----:B------:R-:W-:Y:S02]  /*4430*/  SEL R12, R10, R4, !P0 ;  /* 0x000000040a0c7207 */ /* 0x000fe40004000000 */
[----:B------:R-:W-:Y:S02]  /*4440*/  @P1 SEL R9, R11, R8, !P3 ;  /* 0x000000080b091207 */ /* 0x000fe40005800000 */
[----:B------:R-:W-:Y:S02]  /*4450*/  SEL R5, R3, R12, !P4 ;  /* 0x0000000c03057207 */ /* 0x000fe40006000000 */
[----:B------:R-:W-:-:S02]  /*4460*/  FSEL R7, |R16|, R7, !P4 ;  /* 0x0000000710077208 */ /* 0x000fc40006000200 */
[----:B------:R-:W-:Y:S02]  /*4470*/  FSEL R4, |R19|, R18, !P2 ;  /* 0x0000001213047208 */ /* 0x000fe40005000200 */
[----:B------:R-:W-:Y:S01]  /*4480*/  @P2 SEL R3, R10, R9, !P5 ;  /* 0x000000090a032207 */ /* 0x000fe20006800000 */
[----:B------:R-:W-:Y:S06]  /*4490*/  @P6 BRA `(.L_x_27) ;  /* 0xfffffff000f86947 */ /* 0x000fec000383ffff */
[----:B------:R-:W0:Y:S01]  /*44a0*/  LDC.64 R6, c[0x0][0x380] ;  /* 0x0000e000ff067b82 */ /* 0x000e220000000a00 */
[----:B------:R-:W-:Y:S02]  /*44b0*/  IMAD R5, R14, 0x384, R5 ;  /* 0x000003840e057824 */ /* 0x000fe400078e0205 */
[----:B------:R-:W-:Y:S02]  /*44c0*/  IMAD.MOV.U32 R11, RZ, RZ, 0x1 ;  /* 0x00000001ff0b7424 */ /* 0x000fe400078e00ff */
[----:B------:R-:W-:-:S03]  /*44d0*/  IMAD R3, R5, 0x384, R3 ;  /* 0x0000038405037824 */ /* 0x000fc600078e0203 */
[----:B------:R-:W1:Y:S01]  /*44e0*/  LDC.64 R8, c[0x0][0x388] ;  /* 0x0000e200ff087b82 */ /* 0x000e620000000a00 */
[----:B0-----:R-:W-:-:S05]  /*44f0*/  IMAD.WIDE.U32 R2, R3, 0x4, R6 ;  /* 0x0000000403027825 */ /* 0x001fca00078e0006 */
[----:B------:R-:W-:Y:S01]  /*4500*/  REDG.E.ADD.STRONG.GPU desc[UR8][R2.64], R11 ;  /* 0x0000000b0200798e */ /* 0x000fe2000c12e108 */
[----:B-1----:R-:W-:-:S05]  /*4510*/  IMAD.WIDE.U32 R4, R5, 0x4, R8 ;  /* 0x0000000405047825 */ /* 0x002fca00078e0008 */
[----:B------:R-:W-:Y:S01]  /*4520*/  REDG.E.ADD.STRONG.GPU desc[UR8][R4.64], R11 ;  /* 0x0000000b0400798e */ /* 0x000fe2000c12e108 */
[----:B------:R-:W-:Y:S05]  /*4530*/  EXIT ;  /* 0x000000000000794d */ /* 0x000fea0003800000 */
        .weak           $__internal_0_$__cuda_sm20_sqrt_rn_f32_slowpath
        .type           $__internal_0_$__cuda_sm20_sqrt_rn_f32_slowpath,@function
        .size           $__internal_0_$__cuda_sm20_sqrt_rn_f32_slowpath,(.L_x_30 - $__internal_0_$__cuda_sm20_sqrt_rn_f32_slowpath)
$__internal_0_$__cuda_sm20_sqrt_rn_f32_slowpath:
[----:B------:R-:W-:-:S13]  /*4540*/  LOP3.LUT P1, RZ, R0, 0x7fffffff, RZ, 0xc0, !PT ;  /* 0x7fffffff00ff7812 */ /* 0x000fda000782c0ff */
[----:B------:R-:W-:Y:S01]  /*4550*/  @!P1 IMAD.MOV.U32 R11, RZ, RZ, R0 ;  /* 0x000000ffff0b9224 */ /* 0x000fe200078e0000 */
[----:B------:R-:W-:Y:S06]  /*4560*/  @!P1 BRA `(.L_x_28) ;  /* 0x0000000000409947 */ /* 0x000fec0003800000 */
[----:B------:R-:W-:-:S13]  /*4570*/  FSETP.GEU.FTZ.AND P1, PT, R0, RZ, PT ;  /* 0x000000ff0000720b */ /* 0x000fda0003f3e000 */
[----:B------:R-:W-:Y:S01]  /*4580*/  @!P1 IMAD.MOV.U32 R11, RZ, RZ, 0x7fffffff ;  /* 0x7fffffffff0b9424 */ /* 0x000fe200078e00ff */
[----:B------:R-:W-:Y:S06]  /*4590*/  @!P1 BRA `(.L_x_28) ;  /* 0x0000000000349947 */ /* 0x000fec0003800000 */
[----:B------:R-:W-:-:S13]  /*45a0*/  FSETP.GTU.FTZ.AND P1, PT, |R0|, +INF , PT ;  /* 0x7f8000000000780b */ /* 0x000fda0003f3c200 */
[----:B------:R-:W-:Y:S01]  /*45b0*/  @P1 FADD.FTZ R11, R0, 1 ;  /* 0x3f800000000b1421 */ /* 0x000fe20000010000 */
[----:B------:R-:W-:Y:S06]  /*45c0*/  @P1 BRA `(.L_x_28) ;  /* 0x0000000000281947 */ /* 0x000fec0003800000 */
[----:B------:R-:W-:-:S13]  /*45d0*/  FSETP.NEU.FTZ.AND P1, PT, |R0|, +INF , PT ;  /* 0x7f8000000000780b */ /* 0x000fda0003f3d200 */
[----:B------:R-:W-:-:S04]  /*45e0*/  @P1 FFMA R12, R0, 1.84467440737095516160e+19, RZ ;  /* 0x5f800000000c1823 */ /* 0x000fc800000000ff */
[----:B------:R-:W0:Y:S02]  /*45f0*/  @P1 MUFU.RSQ R11, R12 ;  /* 0x0000000c000b1308 */ /* 0x000e240000001400 */
[----:B0-----:R-:W-:Y:S01]  /*4600*/  @P1 FMUL.FTZ R13, R12, R11 ;  /* 0x0000000b0c0d1220 */ /* 0x001fe20000410000 */
[----:B------:R-:W-:Y:S01]  /*4610*/  @P1 FMUL.FTZ R17, R11, 0.5 ;  /* 0x3f0000000b111820 */ /* 0x000fe20000410000 */
[----:B------:R-:W-:Y:S02]  /*4620*/  @!P1 IMAD.MOV.U32 R11, RZ, RZ, R0 ;  /* 0x000000ffff0b9224 */ /* 0x000fe400078e0000 */
[----:B------:R-:W-:-:S04]  /*4630*/  @P1 FADD.FTZ R15, -R13, -RZ ;  /* 0x800000ff0d0f1221 */ /* 0x000fc80000010100 */
[----:B------:R-:W-:-:S04]  /*4640*/  @P1 FFMA R16, R13, R15, R12 ;  /* 0x0000000f0d101223 */ /* 0x000fc8000000000c */
[----:B------:R-:W-:-:S04]  /*4650*/  @P1 FFMA R16, R16, R17, R13 ;  /* 0x0000001110101223 */ /* 0x000fc8000000000d */
[----:B------:R-:W-:-:S07]  /*4660*/  @P1 FMUL.FTZ R11, R16, 2.3283064365386962891e-10 ;  /* 0x2f800000100b1820 */ /* 0x000fce0000410000 */
.L_x_28:
[----:B------:R-:W-:Y:S02]  /*4670*/  IMAD.MOV.U32 R12, RZ, RZ, R18 ;  /* 0x000000ffff0c7224 */ /* 0x000fe400078e0012 */
[----:B------:R-:W-:-:S04]  /*4680*/  IMAD.MOV.U32 R13, RZ, RZ, 0x0 ;  /* 0x00000000ff0d7424 */ /* 0x000fc800078e00ff */
[----:B------:R-:W-:Y:S05]  /*4690*/  RET.REL.NODEC R12 `(_Z19compute_transitionsPiS_Pfiii) ;  /* 0xffffffb80c587950 */ /* 0x000fea0003c3ffff */
.L_x_29:
[----:B------:R-:W-:-:S00]  /*46a0*/  BRA `(.L_x_29) ;  /* 0xfffffffc00fc7947 */ /* 0x000fc0000383ffff */
[----:B------:R-:W-:-:S00]  /*46b0*/  NOP ;  /* 0x0000000000007918 */ /* 0x000fc00000000000 */
        /* <DEDUP_REMOVED lines=12> */
.L_x_30:


//--------------------- .nv.global.init           --------------------------
	.section	.nv.global.init,"aw",@progbits
	.align	4
.nv.global.init:
	.type		mrg32k3aM1SubSeq,@object
	.size		mrg32k3aM1SubSeq,(mrg32k3aM2SubSeq - mrg32k3aM1SubSeq)
mrg32k3aM1SubSeq:
        /*0000*/ 	.byte	0x0b, 0xcc, 0xee, 0x04, 0x73, 0x29, 0x8b, 0x6f, 0xf6, 0x53, 0x03, 0xf6, 0x23, 0xf6, 0xea, 0xda
        /* <DEDUP_REMOVED lines=125> */
	.type		mrg32k3aM2SubSeq,@object
	.size		mrg32k3aM2SubSeq,(mrg32k3aM1 - mrg32k3aM2SubSeq)
mrg32k3aM2SubSeq:
        /* <DEDUP_REMOVED lines=126> */
	.type		mrg32k3aM1,@object
	.size		mrg32k3aM1,(mrg32k3aM1Seq - mrg32k3aM1)
mrg32k3aM1:
        /* <DEDUP_REMOVED lines=144> */
	.type		mrg32k3aM1Seq,@object
	.size		mrg32k3aM1Seq,(mrg32k3aM2 - mrg32k3aM1Seq)
mrg32k3aM1Seq:
        /* <DEDUP_REMOVED lines=144> */
	.type		mrg32k3aM2,@object
	.size		mrg32k3aM2,(mrg32k3aM2Seq - mrg32k3aM2)
mrg32k3aM2:
        /* <DEDUP_REMOVED lines=144> */
	.type		mrg32k3aM2Seq,@object
	.size		mrg32k3aM2Seq,(precalc_xorwow_matrix - mrg32k3aM2Seq)
mrg32k3aM2Seq:
        /* <DEDUP_REMOVED lines=144> */
	.type		precalc_xorwow_matrix,@object
	.size		precalc_xorwow_matrix,(precalc_xorwow_offset_matrix - precalc_xorwow_matrix)
precalc_xorwow_matrix:
        /* <DEDUP_REMOVED lines=6400> */
	.type		precalc_xorwow_offset_matrix,@object
	.size		precalc_xorwow_offset_matrix,(.L_1 - precalc_xorwow_offset_matrix)
precalc_xorwow_offset_matrix:
        /* <DEDUP_REMOVED lines=6400> */
.L_1:


//--------------------- .nv.shared._Z19compute_transitionsPiS_Pfiii --------------------------
	.section	.nv.shared._Z19compute_transitionsPiS_Pfiii,"aw",@nobits
	.sectionflags	@""
	.align	4
.nv.shared._Z19compute_transitionsPiS_Pfiii:
	.zero		8224


//--------------------- .nv.shared.reserved.0     --------------------------
	.section	.nv.shared.reserved.0,"aw",@nobits
	.weak		__nv_reservedSMEM_offset_0_alias
	.size		__nv_reservedSMEM_offset_0_alias, 0, 64
	.other		__nv_reservedSMEM_offset_0_alias,@"STO_CUDA_RESERVED_SHARED STV_DEFAULT"
__nv_reservedSMEM_offset_0_alias:
	.zero		0
	.zero		64


//--------------------- .nv.constant0._Z19compute_transitionsPiS_Pfiii --------------------------
	.section	.nv.constant0._Z19compute_transitionsPiS_Pfiii,"a",@progbits
	.sectionflags	@""
	.align	4
.nv.constant0._Z19compute_transitionsPiS_Pfiii:
	.zero		932


//--------------------- SYMBOLS --------------------------

	.type		.nv.reservedSmem.offset0,@object
	.size		.nv.reservedSmem.offset0,0x4
	.type		.nv.reservedSmem.cap,@object
	.size		.nv.reservedSmem.cap,0x4
